// auto-generated by cutlass_sweep.gemm — config: {"arch": "sm_90", "cluster_m": 2, "cluster_n": 2, "dtype": "int8", "stages": 5, "tile_k": 32, "tile_m": 256, "tile_n": 256}
#include "cutlass/cutlass.h"
#include "cutlass/gemm/collective/collective_builder.hpp"
#include "cutlass/gemm/device/gemm_universal_adapter.h"
#include "cutlass/gemm/kernel/gemm_universal.hpp"
#include "cutlass/epilogue/collective/collective_builder.hpp"

using ElemA = int8_t;
using ElemB = int8_t;
using ElemCD = int8_t;
using Acc  = int32_t;
using TileShape    = cute::Shape<cute::_256, cute::_256, cute::_32>;
using ClusterShape = cute::Shape<cute::_2, cute::_2, cute::_1>;

using CollectiveEpilogue = typename cutlass::epilogue::collective::CollectiveBuilder<
    cutlass::arch::Sm90, cutlass::arch::OpClassTensorOp,
    TileShape, ClusterShape,
    cutlass::epilogue::collective::EpilogueTileAuto,
    Acc, Acc,
    ElemCD, cutlass::layout::RowMajor, 128 / cutlass::sizeof_bits<ElemCD>::value,
    ElemCD, cutlass::layout::RowMajor, 128 / cutlass::sizeof_bits<ElemCD>::value,
    cutlass::epilogue::collective::EpilogueScheduleAuto
  >::CollectiveOp;

using CollectiveMainloop = typename cutlass::gemm::collective::CollectiveBuilder<
    cutlass::arch::Sm90, cutlass::arch::OpClassTensorOp,
    ElemA, cutlass::layout::RowMajor, 128 / cutlass::sizeof_bits<ElemA>::value,
    ElemB, cutlass::layout::ColumnMajor, 128 / cutlass::sizeof_bits<ElemB>::value,
    Acc,
    TileShape, ClusterShape,
    cutlass::gemm::collective::StageCount<5>,
    cutlass::gemm::collective::KernelScheduleAuto
  >::CollectiveOp;

using GemmKernel = cutlass::gemm::kernel::GemmUniversal<
    cute::Shape<int,int,int,int>,
    CollectiveMainloop,
    CollectiveEpilogue
>;
using Gemm = cutlass::gemm::device::GemmUniversalAdapter<GemmKernel>;

// Force the device kernel symbol into the cubin without needing a host main.
auto* _anchor = &cutlass::device_kernel<GemmKernel>;


// ===== COMPILED SASS (sm_90a) =====

	.target	sm_90a

	.elftype	@"ET_EXEC"


//--------------------- .note.nv.tkinfo           --------------------------
	.section	.note.nv.tkinfo,"",@"SHT_NOTE"
	.sectionflags	@"SHF_NOTE_NV_TKINFO"
	.tkinfo
        /*0018*/ 	.word	0x00000002
        /*0030*/ 	.string	""
        /*0030*/ 	.string	"ptxas"
        /*0030*/ 	.string	"Cuda compilation tools, release 13.0, V13.0.88"
        /*0030*/ 	.string	"Build cuda_13.0.r13.0/compiler.36424714_0"
        /*0030*/ 	.string	"-arch sm_90a -m 64 "



//--------------------- .note.nv.cuinfo           --------------------------
	.section	.note.nv.cuinfo,"",@"SHT_NOTE"
	.sectionflags	@"SHF_NOTE_NV_CUINFO"
        /*0018*/ 	.short	0x0002
        /*001a*/ 	.short	0x005a
        /*001c*/ 	.short	0x0082
	.zero		2


//--------------------- .nv.info                  --------------------------
	.section	.nv.info,"",@"SHT_CUDA_INFO"
	.align	4


	//----- nvinfo : EIATTR_REGCOUNT
	.align		4
        /*0000*/ 	.byte	0x04, 0x2f
        /*0002*/ 	.short	(.L_15 - .L_14)
	.align		4
.L_14:
        /*0004*/ 	.word	index@(_ZN7cutlass13device_kernelINS_4gemm6kernel13GemmUniversalIN4cute5tupleIJiiiiEEENS1_10collective13CollectiveMmaINS1_34MainloopSm90TmaGmmaWarpSpecializedILi5ENS5_IJNS4_1CILi2EEESB_NSA_ILi1EEEEEENS1_35KernelTmaWarpSpecializedCooperativeEEENS5_IJNSA_ILi256EEESG_NSA_ILi32EEEEEEaNS5_IJlSC_lEEEaSJ_NS4_8TiledMMAINS4_8MMA_AtomIJNS4_4SM904GMMA27MMA_64x256x32_S32S8S8_SS_TNEEEENS4_6LayoutINS5_IJSB_SC_SC_EEENS5_IJSC_NSA_ILi0EEESS_EEEEENS5_IJNS4_10UnderscoreESV_SV_EEEEENS4_23SM90_TMA_LOAD_MULTICASTENS4_14ComposedLayoutINS4_7SwizzleILi1ELi4ELi3EEENS4_18smem_ptr_flag_bitsILi8EEENSQ_INS5_IJNSA_ILi8EEESH_EEENS5_IJSH_SC_EEEEEEEvNS4_8identityESY_S18_vS19_EENS_8epilogue10collective6detail29Sm90TmaWarpSpecializedAdapterINS1C_15DefaultEpilogueIaSJ_SJ_NS1B_6thread17LinearCombinationIaLi1EiiLNS1G_9ScaleType4KindE0ELNS_15FloatRoundStyleE2EaEENS1_15EpilogueDefaultEEEEEvvEEEEvNT_6ParamsE)
        /*0008*/ 	.word	0x000000a8


	//----- nvinfo : EIATTR_FRAME_SIZE
	.align		4
.L_15:
        /*000c*/ 	.byte	0x04, 0x11
        /*000e*/ 	.short	(.L_17 - .L_16)
	.align		4
.L_16:
        /*0010*/ 	.word	index@(_ZN7cutlass13device_kernelINS_4gemm6kernel13GemmUniversalIN4cute5tupleIJiiiiEEENS1_10collective13CollectiveMmaINS1_34MainloopSm90TmaGmmaWarpSpecializedILi5ENS5_IJNS4_1CILi2EEESB_NSA_ILi1EEEEEENS1_35KernelTmaWarpSpecializedCooperativeEEENS5_IJNSA_ILi256EEESG_NSA_ILi32EEEEEEaNS5_IJlSC_lEEEaSJ_NS4_8TiledMMAINS4_8MMA_AtomIJNS4_4SM904GMMA27MMA_64x256x32_S32S8S8_SS_TNEEEENS4_6LayoutINS5_IJSB_SC_SC_EEENS5_IJSC_NSA_ILi0EEESS_EEEEENS5_IJNS4_10UnderscoreESV_SV_EEEEENS4_23SM90_TMA_LOAD_MULTICASTENS4_14ComposedLayoutINS4_7SwizzleILi1ELi4ELi3EEENS4_18smem_ptr_flag_bitsILi8EEENSQ_INS5_IJNSA_ILi8EEESH_EEENS5_IJSH_SC_EEEEEEEvNS4_8identityESY_S18_vS19_EENS_8epilogue10collective6detail29Sm90TmaWarpSpecializedAdapterINS1C_15DefaultEpilogueIaSJ_SJ_NS1B_6thread17LinearCombinationIaLi1EiiLNS1G_9ScaleType4KindE0ELNS_15FloatRoundStyleE2EaEENS1_15EpilogueDefaultEEEEEvvEEEEvNT_6ParamsE)
        /*0014*/ 	.word	0x000002c0


	//----- nvinfo : EIATTR_MIN_STACK_SIZE
	.align		4
.L_17:
        /*0018*/ 	.byte	0x04, 0x12
        /*001a*/ 	.short	(.L_19 - .L_18)
	.align		4
.L_18:
        /*001c*/ 	.word	index@(_ZN7cutlass13device_kernelINS_4gemm6kernel13GemmUniversalIN4cute5tupleIJiiiiEEENS1_10collective13CollectiveMmaINS1_34MainloopSm90TmaGmmaWarpSpecializedILi5ENS5_IJNS4_1CILi2EEESB_NSA_ILi1EEEEEENS1_35KernelTmaWarpSpecializedCooperativeEEENS5_IJNSA_ILi256EEESG_NSA_ILi32EEEEEEaNS5_IJlSC_lEEEaSJ_NS4_8TiledMMAINS4_8MMA_AtomIJNS4_4SM904GMMA27MMA_64x256x32_S32S8S8_SS_TNEEEENS4_6LayoutINS5_IJSB_SC_SC_EEENS5_IJSC_NSA_ILi0EEESS_EEEEENS5_IJNS4_10UnderscoreESV_SV_EEEEENS4_23SM90_TMA_LOAD_MULTICASTENS4_14ComposedLayoutINS4_7SwizzleILi1ELi4ELi3EEENS4_18smem_ptr_flag_bitsILi8EEENSQ_INS5_IJNSA_ILi8EEESH_EEENS5_IJSH_SC_EEEEEEEvNS4_8identityESY_S18_vS19_EENS_8epilogue10collective6detail29Sm90TmaWarpSpecializedAdapterINS1C_15DefaultEpilogueIaSJ_SJ_NS1B_6thread17LinearCombinationIaLi1EiiLNS1G_9ScaleType4KindE0ELNS_15FloatRoundStyleE2EaEENS1_15EpilogueDefaultEEEEEvvEEEEvNT_6ParamsE)
        /*0020*/ 	.word	0x000002c0
.L_19:


//--------------------- .nv.compat                --------------------------
	.section	.nv.compat,"",@"SHT_CUDA_COMPAT_INFO"
	.align	4
        /*0000*/ 	.byte	0x02, 0x09, 0x01, 0x00, 0x02, 0x02, 0x04, 0x00, 0x02, 0x05, 0x05, 0x00, 0x03, 0x07, 0x01, 0x01
        /*0010*/ 	.byte	0x02, 0x03, 0x01, 0x00, 0x02, 0x06, 0x01, 0x00, 0x04, 0x0b, 0x08, 0x00, 0x00, 0x00, 0x00, 0x00
        /*0020*/ 	.byte	0x00, 0x00, 0x00, 0x00


//--------------------- .nv.info._ZN7cutlass13device_kernelINS_4gemm6kernel13GemmUniversalIN4cute5tupleIJiiiiEEENS1_10collective13CollectiveMmaINS1_34MainloopSm90TmaGmmaWarpSpecializedILi5ENS5_IJNS4_1CILi2EEESB_NSA_ILi1EEEEEENS1_35KernelTmaWarpSpecializedCooperativeEEENS5_IJNSA_ILi256EEESG_NSA_ILi32EEEEEEaNS5_IJlSC_lEEEaSJ_NS4_8TiledMMAINS4_8MMA_AtomIJNS4_4SM904GMMA27MMA_64x256x32_S32S8S8_SS_TNEEEENS4_6LayoutINS5_IJSB_SC_SC_EEENS5_IJSC_NSA_ILi0EEESS_EEEEENS5_IJNS4_10UnderscoreESV_SV_EEEEENS4_23SM90_TMA_LOAD_MULTICASTENS4_14ComposedLayoutINS4_7SwizzleILi1ELi4ELi3EEENS4_18smem_ptr_flag_bitsILi8EEENSQ_INS5_IJNSA_ILi8EEESH_EEENS5_IJSH_SC_EEEEEEEvNS4_8identityESY_S18_vS19_EENS_8epilogue10collective6detail29Sm90TmaWarpSpecializedAdapterINS1C_15DefaultEpilogueIaSJ_SJ_NS1B_6thread17LinearCombinationIaLi1EiiLNS1G_9ScaleType4KindE0ELNS_15FloatRoundStyleE2EaEENS1_15EpilogueDefaultEEEEEvvEEEEvNT_6ParamsE --------------------------
	.section	.nv.info._ZN7cutlass13device_kernelINS_4gemm6kernel13GemmUniversalIN4cute5tupleIJiiiiEEENS1_10collective13CollectiveMmaINS1_34MainloopSm90TmaGmmaWarpSpecializedILi5ENS5_IJNS4_1CILi2EEESB_NSA_ILi1EEEEEENS1_35KernelTmaWarpSpecializedCooperativeEEENS5_IJNSA_ILi256EEESG_NSA_ILi32EEEEEEaNS5_IJlSC_lEEEaSJ_NS4_8TiledMMAINS4_8MMA_AtomIJNS4_4SM904GMMA27MMA_64x256x32_S32S8S8_SS_TNEEEENS4_6LayoutINS5_IJSB_SC_SC_EEENS5_IJSC_NSA_ILi0EEESS_EEEEENS5_IJNS4_10UnderscoreESV_SV_EEEEENS4_23SM90_TMA_LOAD_MULTICASTENS4_14ComposedLayoutINS4_7SwizzleILi1ELi4ELi3EEENS4_18smem_ptr_flag_bitsILi8EEENSQ_INS5_IJNSA_ILi8EEESH_EEENS5_IJSH_SC_EEEEEEEvNS4_8identityESY_S18_vS19_EENS_8epilogue10collective6detail29Sm90TmaWarpSpecializedAdapterINS1C_15DefaultEpilogueIaSJ_SJ_NS1B_6thread17LinearCombinationIaLi1EiiLNS1G_9ScaleType4KindE0ELNS_15FloatRoundStyleE2EaEENS1_15EpilogueDefaultEEEEEvvEEEEvNT_6ParamsE,"",@"SHT_CUDA_INFO"
	.sectionflags	@""
	.align	4


	//----- nvinfo : EIATTR_CUDA_API_VERSION
	.align		4
        /*0000*/ 	.byte	0x04, 0x37
        /*0002*/ 	.short	(.L_21 - .L_20)
.L_20:
        /*0004*/ 	.word	0x00000082


	//----- nvinfo : EIATTR_KPARAM_INFO
	.align		4
.L_21:
        /*0008*/ 	.byte	0x04, 0x17
        /*000a*/ 	.short	(.L_23 - .L_22)
.L_22:
        /*000c*/ 	.word	0x00000000
        /*0010*/ 	.short	0x0000
        /*0012*/ 	.short	0x0070
        /*0014*/ 	.byte	0x00, 0xf0, 0x01, 0x10


	//----- nvinfo : EIATTR_SPARSE_MMA_MASK
	.align		4
.L_23:
        /*0018*/ 	.byte	0x03, 0x50
        /*001a*/ 	.short	0x0000


	//----- nvinfo : EIATTR_MAXREG_COUNT
	.align		4
        /*001c*/ 	.byte	0x03, 0x1b
        /*001e*/ 	.short	0x00a8


	//----- nvinfo : EIATTR_NUM_BARRIERS
	.align		4
        /*0020*/ 	.byte	0x02, 0x4c
        /*0022*/ 	.byte	0x01
	.zero		1


	//----- nvinfo : EIATTR_EXTERNS
	.align		4
        /*0024*/ 	.byte	0x04, 0x0f
        /*0026*/ 	.short	(.L_25 - .L_24)


	//   ....[0]....
	.align		4
.L_24:
        /*0028*/ 	.word	index@(__assertfail)


	//----- nvinfo : EIATTR_ANNOTATIONS
	.align		4
.L_25:
        /*002c*/ 	.byte	0x04, 0x55
        /*002e*/ 	.short	(.L_27 - .L_26)


	//   ....[0]....
.L_26:
        /*0030*/ 	.word	0x00000001
        /*0034*/ 	.byte	0x10, 0x0a, 0x00, 0x00, 0x01, 0x00, 0x00, 0x00, 0x30, 0x0a, 0x00, 0x00, 0x01, 0x00, 0x00, 0x00
        /* <DEDUP_REMOVED lines=251> */
        /*0ff4*/ 	.byte	0x10, 0x1a, 0x01, 0x00, 0x01, 0x00, 0x00, 0x00, 0x30, 0x1a, 0x01, 0x00


	//----- nvinfo : EIATTR_MERCURY_ISA_VERSION
	.align		4
.L_27:
        /*1000*/ 	.byte	0x03, 0x5f
        /*1002*/ 	.short	0x0101


	//----- nvinfo : EIATTR_INT_WARP_WIDE_INSTR_OFFSETS
	.align		4
        /*1004*/ 	.byte	0x04, 0x31
        /*1006*/ 	.short	(.L_29 - .L_28)


	//   ....[0]....
.L_28:
        /*1008*/ 	.word	0x000005a0


	//   ....[1]....
        /*100c*/ 	.word	0x000005b0


	//   ....[2]....
        /*1010*/ 	.word	0x00000730


	//----- nvinfo : EIATTR_COOP_GROUP_MASK_REGIDS
	.align		4
.L_29:
        /*1014*/ 	.byte	0x04, 0x29
        /*1016*/ 	.short	(.L_31 - .L_30)


	//   ....[0]....
.L_30:
        /*1018*/ 	.word	0xffffffff


	//   ....[1]....
        /*101c*/ 	.word	0xffffffff


	//   ....[2]....
        /*1020*/ 	.word	0xffffffff


	//   ....[3]....
        /*1024*/ 	.word	0xffffffff


	//   ....[4]....
        /*1028*/ 	.word	0xffffffff


	//   ....[5]....
        /*102c*/ 	.word	0xffffffff


	//----- nvinfo : EIATTR_COOP_GROUP_INSTR_OFFSETS
	.align		4
.L_31:
        /*1030*/ 	.byte	0x04, 0x28
        /*1032*/ 	.short	(.L_33 - .L_32)


	//   ....[0]....
.L_32:
        /*1034*/ 	.word	0x00000070


	//   ....[1]....
        /*1038*/ 	.word	0x00000080


	//   ....[2]....
        /*103c*/ 	.word	0x000001a0


	//   ....[3]....
        /*1040*/ 	.word	0x000003f0


	//   ....[4]....
        /*1044*/ 	.word	0x00000860


	//   ....[5]....
        /*1048*/ 	.word	0x00001430


	//----- nvinfo : EIATTR_REG_RECONFIG
	.align		4
.L_33:
        /*104c*/ 	.byte	0x01, 0x54
	.zero		2


	//----- nvinfo : EIATTR_SYSCALL_OFFSETS
	.align		4
        /*1050*/ 	.byte	0x04, 0x46
        /*1052*/ 	.short	(.L_35 - .L_34)


	//   ....[0]....
.L_34:
        /*1054*/ 	.word	0x000015f0


	//----- nvinfo : EIATTR_MBARRIER_INSTR_OFFSETS
	.align		4
.L_35:
        /*1058*/ 	.byte	0x04, 0x39
        /*105a*/ 	.short	(.L_37 - .L_36)


	//   ....[0]....
.L_36:
        /*105c*/ 	.word	0x00000320
        /*1060*/ 	.word	0x000000ff
        /*1064*/ 	.word	0x00000000
        /*1068*/ 	.short	0x0100
        /*106a*/ 	.byte	0x08
	.zero		1


	//   ....[1]....
        /*106c*/ 	.word	0x00000330
        /*1070*/ 	.word	0x000000ff
        /*1074*/ 	.word	0x00000028
        /*1078*/ 	.short	0x0100
        /*107a*/ 	.byte	0x08
	.zero		1


	//   ....[2]....
        /*107c*/ 	.word	0x00000340
        /*1080*/ 	.word	0x000000ff
        /*1084*/ 	.word	0x00000008
        /*1088*/ 	.short	0x0100
        /*108a*/ 	.byte	0x08
	.zero		1


	//   ....[3]....
        /*108c*/ 	.word	0x00000350
        /*1090*/ 	.word	0x000000ff
        /*1094*/ 	.word	0x00000030
        /*1098*/ 	.short	0x0100
        /*109a*/ 	.byte	0x08
	.zero		1


	//   ....[4]....
        /*109c*/ 	.word	0x00000360
        /*10a0*/ 	.word	0x000000ff
        /*10a4*/ 	.word	0x00000010
        /*10a8*/ 	.short	0x0100
        /*10aa*/ 	.byte	0x08
	.zero		1


	//   ....[5]....
        /*10ac*/ 	.word	0x00000370
        /*10b0*/ 	.word	0x000000ff
        /*10b4*/ 	.word	0x00000038
        /*10b8*/ 	.short	0x0100
        /*10ba*/ 	.byte	0x08
	.zero		1


	//   ....[6]....
        /*10bc*/ 	.word	0x00000380
        /*10c0*/ 	.word	0x000000ff
        /*10c4*/ 	.word	0x00000018
        /*10c8*/ 	.short	0x0100
        /*10ca*/ 	.byte	0x08
	.zero		1


	//   ....[7]....
        /*10cc*/ 	.word	0x00000390
        /*10d0*/ 	.word	0x000000ff
        /*10d4*/ 	.word	0x00000040
        /*10d8*/ 	.short	0x0100
        /*10da*/ 	.byte	0x08
	.zero		1


	//   ....[8]....
        /*10dc*/ 	.word	0x000003a0
        /*10e0*/ 	.word	0x000000ff
        /*10e4*/ 	.word	0x00000020
        /*10e8*/ 	.short	0x0100
        /*10ea*/ 	.byte	0x08
	.zero		1


	//   ....[9]....
        /*10ec*/ 	.word	0x000003b0
        /*10f0*/ 	.word	0x000000ff
        /*10f4*/ 	.word	0x00000048
        /*10f8*/ 	.short	0x0100
        /*10fa*/ 	.byte	0x08
	.zero		1


	//   ....[10]....
        /*10fc*/ 	.word	0x00000790
        /*1100*/ 	.word	0x000000ff
        /*1104*/ 	.word	0x00000060
        /*1108*/ 	.short	0x0100
        /*110a*/ 	.byte	0x06
	.zero		1


	//   ....[11]....
        /*110c*/ 	.word	0x000007c0
        /*1110*/ 	.word	0x000000ff
        /*1114*/ 	.word	0x00000068
        /*1118*/ 	.short	0x0100
        /*111a*/ 	.byte	0x06
	.zero		1


	//   ....[12]....
        /*111c*/ 	.word	0x000016d0
        /*1120*/ 	.word	0x00000003
        /*1124*/ 	.word	0x00000000
        /*1128*/ 	.short	0x010a
        /*112a*/ 	.byte	0x3f
	.zero		1


	//   ....[13]....
        /*112c*/ 	.word	0x00001710
        /*1130*/ 	.word	0x00000003
        /*1134*/ 	.word	0x00000000
        /*1138*/ 	.short	0x010a
        /*113a*/ 	.byte	0x3f
	.zero		1


	//   ....[14]....
        /*113c*/ 	.word	0x00001db0
        /*1140*/ 	.word	0x00000005
        /*1144*/ 	.word	0x00000000
        /*1148*/ 	.short	0x010a
        /*114a*/ 	.byte	0x3f
	.zero		1


	//   ....[15]....
        /*114c*/ 	.word	0x00001df0
        /*1150*/ 	.word	0x00000005
        /*1154*/ 	.word	0x00000000
        /*1158*/ 	.short	0x010a
        /*115a*/ 	.byte	0x3f
	.zero		1


	//   ....[16]....
        /*115c*/ 	.word	0x00002a20
        /*1160*/ 	.word	0x00000005
        /*1164*/ 	.word	0x00000000
        /*1168*/ 	.short	0x0101
        /*116a*/ 	.byte	0x3f
	.zero		1


	//   ....[17]....
        /*116c*/ 	.word	0x00002c30
        /*1170*/ 	.word	0x00000000
        /*1174*/ 	.word	0x00000000
        /*1178*/ 	.short	0x0101
        /*117a*/ 	.byte	0x3f
	.zero		1


	//   ....[18]....
        /*117c*/ 	.word	0x000115a0
        /*1180*/ 	.word	0x0000000a
        /*1184*/ 	.word	0x00000028
        /*1188*/ 	.short	0x010a
        /*118a*/ 	.byte	0x3f
	.zero		1


	//   ....[19]....
        /*118c*/ 	.word	0x00011930
        /*1190*/ 	.word	0x00000002
        /*1194*/ 	.word	0x00000068
        /*1198*/ 	.short	0x0101
        /*119a*/ 	.byte	0x3f
	.zero		1


	//   ....[20]....
        /*119c*/ 	.word	0x00012130
        /*11a0*/ 	.word	0x00000005
        /*11a4*/ 	.word	0x00000000
        /*11a8*/ 	.short	0x010a
        /*11aa*/ 	.byte	0x3f
	.zero		1


	//   ....[21]....
        /*11ac*/ 	.word	0x000121c0
        /*11b0*/ 	.word	0x00000007
        /*11b4*/ 	.word	0x00000000
        /*11b8*/ 	.short	0x010a
        /*11ba*/ 	.byte	0x3f
	.zero		1


	//   ....[22]....
        /*11bc*/ 	.word	0x00012250
        /*11c0*/ 	.word	0x00000007
        /*11c4*/ 	.word	0x00000000
        /*11c8*/ 	.short	0x010a
        /*11ca*/ 	.byte	0x3f
	.zero		1


	//   ....[23]....
        /*11cc*/ 	.word	0x000122e0
        /*11d0*/ 	.word	0x00000007
        /*11d4*/ 	.word	0x00000000
        /*11d8*/ 	.short	0x010a
        /*11da*/ 	.byte	0x3f
	.zero		1


	//   ....[24]....
        /*11dc*/ 	.word	0x00012370
        /*11e0*/ 	.word	0x00000003
        /*11e4*/ 	.word	0x00000000
        /*11e8*/ 	.short	0x010a
        /*11ea*/ 	.byte	0x3f
	.zero		1


	//   ....[25]....
        /*11ec*/ 	.word	0x000123d0
        /*11f0*/ 	.word	0x00000003
        /*11f4*/ 	.word	0x00000000
        /*11f8*/ 	.short	0x010a
        /*11fa*/ 	.byte	0x3f
	.zero		1


	//   ....[26]....
        /*11fc*/ 	.word	0x00012420
        /*1200*/ 	.word	0x00000005
        /*1204*/ 	.word	0x00000000
        /*1208*/ 	.short	0x010a
        /*120a*/ 	.byte	0x3f
	.zero		1


	//   ....[27]....
        /*120c*/ 	.word	0x000124f0
        /*1210*/ 	.word	0x0000000a
        /*1214*/ 	.word	0x00000028
        /*1218*/ 	.short	0x010a
        /*121a*/ 	.byte	0x3f
	.zero		1


	//   ....[28]....
        /*121c*/ 	.word	0x000125c0
        /*1220*/ 	.word	0x00000005
        /*1224*/ 	.word	0x00000000
        /*1228*/ 	.short	0x010a
        /*122a*/ 	.byte	0x3f
	.zero		1


	//   ....[29]....
        /*122c*/ 	.word	0x00012610
        /*1230*/ 	.word	0x00000007
        /*1234*/ 	.word	0x00000000
        /*1238*/ 	.short	0x010a
        /*123a*/ 	.byte	0x3f
	.zero		1


	//   ....[30]....
        /*123c*/ 	.word	0x00012660
        /*1240*/ 	.word	0x00000007
        /*1244*/ 	.word	0x00000000
        /*1248*/ 	.short	0x010a
        /*124a*/ 	.byte	0x3f
	.zero		1


	//   ....[31]....
        /*124c*/ 	.word	0x000126b0
        /*1250*/ 	.word	0x00000007
        /*1254*/ 	.word	0x00000000
        /*1258*/ 	.short	0x010a
        /*125a*/ 	.byte	0x3f
	.zero		1


	//----- nvinfo : EIATTR_NUM_MBARRIERS
	.align		4
.L_37:
        /*125c*/ 	.byte	0x03, 0x38
        /*125e*/ 	.short	0x000c


	//----- nvinfo : EIATTR_EXIT_INSTR_OFFSETS
	.align		4
        /*1260*/ 	.byte	0x04, 0x1c
        /*1262*/ 	.short	(.L_39 - .L_38)


	//   ....[0]....
.L_38:
        /*1264*/ 	.word	0x00000ac0


	//   ....[1]....
        /*1268*/ 	.word	0x00001350


	//   ....[2]....
        /*126c*/ 	.word	0x00010b00


	//   ....[3]....
        /*1270*/ 	.word	0x00011120


	//   ....[4]....
        /*1274*/ 	.word	0x000123c0


	//----- nvinfo : EIATTR_MAX_THREADS
	.align		4
.L_39:
        /*1278*/ 	.byte	0x04, 0x05
        /*127a*/ 	.short	(.L_41 - .L_40)
.L_40:
        /*127c*/ 	.word	0x00000180
        /*1280*/ 	.word	0x00000001
        /*1284*/ 	.word	0x00000001


	//----- nvinfo : EIATTR_CRS_STACK_SIZE
	.align		4
.L_41:
        /*1288*/ 	.byte	0x04, 0x1e
        /*128a*/ 	.short	(.L_43 - .L_42)
.L_42:
        /*128c*/ 	.word	0x00000000


	//----- nvinfo : EIATTR_CBANK_PARAM_SIZE
	.align		4
.L_43:
        /*1290*/ 	.byte	0x03, 0x19
        /*1292*/ 	.short	0x0470


	//----- nvinfo : EIATTR_PARAM_CBANK
	.align		4
        /*1294*/ 	.byte	0x04, 0x0a
        /*1296*/ 	.short	(.L_45 - .L_44)
	.align		4
.L_44:
        /*1298*/ 	.word	index@(.nv.constant0._ZN7cutlass13device_kernelINS_4gemm6kernel13GemmUniversalIN4cute5tupleIJiiiiEEENS1_10collective13CollectiveMmaINS1_34MainloopSm90TmaGmmaWarpSpecializedILi5ENS5_IJNS4_1CILi2EEESB_NSA_ILi1EEEEEENS1_35KernelTmaWarpSpecializedCooperativeEEENS5_IJNSA_ILi256EEESG_NSA_ILi32EEEEEEaNS5_IJlSC_lEEEaSJ_NS4_8TiledMMAINS4_8MMA_AtomIJNS4_4SM904GMMA27MMA_64x256x32_S32S8S8_SS_TNEEEENS4_6LayoutINS5_IJSB_SC_SC_EEENS5_IJSC_NSA_ILi0EEESS_EEEEENS5_IJNS4_10UnderscoreESV_SV_EEEEENS4_23SM90_TMA_LOAD_MULTICASTENS4_14ComposedLayoutINS4_7SwizzleILi1ELi4ELi3EEENS4_18smem_ptr_flag_bitsILi8EEENSQ_INS5_IJNSA_ILi8EEESH_EEENS5_IJSH_SC_EEEEEEEvNS4_8identityESY_S18_vS19_EENS_8epilogue10collective6detail29Sm90TmaWarpSpecializedAdapterINS1C_15DefaultEpilogueIaSJ_SJ_NS1B_6thread17LinearCombinationIaLi1EiiLNS1G_9ScaleType4KindE0ELNS_15FloatRoundStyleE2EaEENS1_15EpilogueDefaultEEEEEvvEEEEvNT_6ParamsE)
        /*129c*/ 	.short	0x0210
        /*129e*/ 	.short	0x0470


	//----- nvinfo : EIATTR_SW_WAR
	.align		4
.L_45:
        /*12a0*/ 	.byte	0x04, 0x36
        /*12a2*/ 	.short	(.L_47 - .L_46)
.L_46:
        /*12a4*/ 	.word	0x00000008
.L_47:


//--------------------- .nv.callgraph             --------------------------
	.section	.nv.callgraph,"",@"SHT_CUDA_CALLGRAPH"
	.align	4
	.sectionentsize	8
	.align		4
        /*0000*/ 	.word	0x00000000
	.align		4
        /*0004*/ 	.word	0xffffffff
	.align		4
        /*0008*/ 	.word	index@(_ZN7cutlass13device_kernelINS_4gemm6kernel13GemmUniversalIN4cute5tupleIJiiiiEEENS1_10collective13CollectiveMmaINS1_34MainloopSm90TmaGmmaWarpSpecializedILi5ENS5_IJNS4_1CILi2EEESB_NSA_ILi1EEEEEENS1_35KernelTmaWarpSpecializedCooperativeEEENS5_IJNSA_ILi256EEESG_NSA_ILi32EEEEEEaNS5_IJlSC_lEEEaSJ_NS4_8TiledMMAINS4_8MMA_AtomIJNS4_4SM904GMMA27MMA_64x256x32_S32S8S8_SS_TNEEEENS4_6LayoutINS5_IJSB_SC_SC_EEENS5_IJSC_NSA_ILi0EEESS_EEEEENS5_IJNS4_10UnderscoreESV_SV_EEEEENS4_23SM90_TMA_LOAD_MULTICASTENS4_14ComposedLayoutINS4_7SwizzleILi1ELi4ELi3EEENS4_18smem_ptr_flag_bitsILi8EEENSQ_INS5_IJNSA_ILi8EEESH_EEENS5_IJSH_SC_EEEEEEEvNS4_8identityESY_S18_vS19_EENS_8epilogue10collective6detail29Sm90TmaWarpSpecializedAdapterINS1C_15DefaultEpilogueIaSJ_SJ_NS1B_6thread17LinearCombinationIaLi1EiiLNS1G_9ScaleType4KindE0ELNS_15FloatRoundStyleE2EaEENS1_15EpilogueDefaultEEEEEvvEEEEvNT_6ParamsE)
	.align		4
        /*000c*/ 	.word	index@(__assertfail)
	.align		4
        /*0010*/ 	.word	0x00000000
	.align		4
        /*0014*/ 	.word	0xfffffffe
	.align		4
        /*0018*/ 	.word	0x00000000
	.align		4
        /*001c*/ 	.word	0xfffffffd
	.align		4
        /*0020*/ 	.word	0x00000000
	.align		4
        /*0024*/ 	.word	0xfffffffc


//--------------------- .nv.constant4             --------------------------
	.section	.nv.constant4,"a",@progbits
	.align	8
	.align		8
.nv.constant4:
        /*0000*/ 	.dword	__assertfail
	.align		8
        /*0008*/ 	.dword	__unnamed_1
	.align		8
        /*0010*/ 	.dword	_ZN39_INTERNAL_2e77490d_4_k_cu_495cc578_76274cuda3std3__45__cpo5beginE
	.align		8
        /*0018*/ 	.dword	_ZN39_INTERNAL_2e77490d_4_k_cu_495cc578_76274cuda3std3__45__cpo3endE
	.align		8
        /*0020*/ 	.dword	_ZN39_INTERNAL_2e77490d_4_k_cu_495cc578_76274cuda3std3__45__cpo6cbeginE
	.align		8
        /*0028*/ 	.dword	_ZN39_INTERNAL_2e77490d_4_k_cu_495cc578_76274cuda3std3__45__cpo4cendE
	.align		8
        /*0030*/ 	.dword	_ZN39_INTERNAL_2e77490d_4_k_cu_495cc578_76274cuda3std3__441_GLOBAL__N__2e77490d_4_k_cu_495cc578_76276ignoreE
	.align		8
        /*0038*/ 	.dword	_ZN39_INTERNAL_2e77490d_4_k_cu_495cc578_76274cuda3std3__419piecewise_constructE
	.align		8
        /*0040*/ 	.dword	_ZN39_INTERNAL_2e77490d_4_k_cu_495cc578_76274cuda3std3__48in_placeE
	.align		8
        /*0048*/ 	.dword	_ZN39_INTERNAL_2e77490d_4_k_cu_495cc578_76274cuda3std6ranges3__45__cpo4swapE
	.align		8
        /*0050*/ 	.dword	_ZN39_INTERNAL_2e77490d_4_k_cu_495cc578_76274cuda3std6ranges3__45__cpo9iter_moveE
	.align		8
        /*0058*/ 	.dword	_ZN39_INTERNAL_2e77490d_4_k_cu_495cc578_76274cute7productE
	.align		8
        /*0060*/ 	.dword	_ZN39_INTERNAL_2e77490d_4_k_cu_495cc578_76274cute1_E
	.align		8
        /*0068*/ 	.dword	$str$22
	.align		8
        /*0070*/ 	.dword	$str$23


//--------------------- .text._ZN7cutlass13device_kernelINS_4gemm6kernel13GemmUniversalIN4cute5tupleIJiiiiEEENS1_10collective13CollectiveMmaINS1_34MainloopSm90TmaGmmaWarpSpecializedILi5ENS5_IJNS4_1CILi2EEESB_NSA_ILi1EEEEEENS1_35KernelTmaWarpSpecializedCooperativeEEENS5_IJNSA_ILi256EEESG_NSA_ILi32EEEEEEaNS5_IJlSC_lEEEaSJ_NS4_8TiledMMAINS4_8MMA_AtomIJNS4_4SM904GMMA27MMA_64x256x32_S32S8S8_SS_TNEEEENS4_6LayoutINS5_IJSB_SC_SC_EEENS5_IJSC_NSA_ILi0EEESS_EEEEENS5_IJNS4_10UnderscoreESV_SV_EEEEENS4_23SM90_TMA_LOAD_MULTICASTENS4_14ComposedLayoutINS4_7SwizzleILi1ELi4ELi3EEENS4_18smem_ptr_flag_bitsILi8EEENSQ_INS5_IJNSA_ILi8EEESH_EEENS5_IJSH_SC_EEEEEEEvNS4_8identityESY_S18_vS19_EENS_8epilogue10collective6detail29Sm90TmaWarpSpecializedAdapterINS1C_15DefaultEpilogueIaSJ_SJ_NS1B_6thread17LinearCombinationIaLi1EiiLNS1G_9ScaleType4KindE0ELNS_15FloatRoundStyleE2EaEENS1_15EpilogueDefaultEEEEEvvEEEEvNT_6ParamsE --------------------------
	.section	.text._ZN7cutlass13device_kernelINS_4gemm6kernel13GemmUniversalIN4cute5tupleIJiiiiEEENS1_10collective13CollectiveMmaINS1_34MainloopSm90TmaGmmaWarpSpecializedILi5ENS5_IJNS4_1CILi2EEESB_NSA_ILi1EEEEEENS1_35KernelTmaWarpSpecializedCooperativeEEENS5_IJNSA_ILi256EEESG_NSA_ILi32EEEEEEaNS5_IJlSC_lEEEaSJ_NS4_8TiledMMAINS4_8MMA_AtomIJNS4_4SM904GMMA27MMA_64x256x32_S32S8S8_SS_TNEEEENS4_6LayoutINS5_IJSB_SC_SC_EEENS5_IJSC_NSA_ILi0EEESS_EEEEENS5_IJNS4_10UnderscoreESV_SV_EEEEENS4_23SM90_TMA_LOAD_MULTICASTENS4_14ComposedLayoutINS4_7SwizzleILi1ELi4ELi3EEENS4_18smem_ptr_flag_bitsILi8EEENSQ_INS5_IJNSA_ILi8EEESH_EEENS5_IJSH_SC_EEEEEEEvNS4_8identityESY_S18_vS19_EENS_8epilogue10collective6detail29Sm90TmaWarpSpecializedAdapterINS1C_15DefaultEpilogueIaSJ_SJ_NS1B_6thread17LinearCombinationIaLi1EiiLNS1G_9ScaleType4KindE0ELNS_15FloatRoundStyleE2EaEENS1_15EpilogueDefaultEEEEEvvEEEEvNT_6ParamsE,"ax",@progbits
	.align	128
.text._ZN7cutlass13device_kernelINS_4gemm6kernel13GemmUniversalIN4cute5tupleIJiiiiEEENS1_10collective13CollectiveMmaINS1_34MainloopSm90TmaGmmaWarpSpecializedILi5ENS5_IJNS4_1CILi2EEESB_NSA_ILi1EEEEEENS1_35KernelTmaWarpSpecializedCooperativeEEENS5_IJNSA_ILi256EEESG_NSA_ILi32EEEEEEaNS5_IJlSC_lEEEaSJ_NS4_8TiledMMAINS4_8MMA_AtomIJNS4_4SM904GMMA27MMA_64x256x32_S32S8S8_SS_TNEEEENS4_6LayoutINS5_IJSB_SC_SC_EEENS5_IJSC_NSA_ILi0EEESS_EEEEENS5_IJNS4_10UnderscoreESV_SV_EEEEENS4_23SM90_TMA_LOAD_MULTICASTENS4_14ComposedLayoutINS4_7SwizzleILi1ELi4ELi3EEENS4_18smem_ptr_flag_bitsILi8EEENSQ_INS5_IJNSA_ILi8EEESH_EEENS5_IJSH_SC_EEEEEEEvNS4_8identityESY_S18_vS19_EENS_8epilogue10collective6detail29Sm90TmaWarpSpecializedAdapterINS1C_15DefaultEpilogueIaSJ_SJ_NS1B_6thread17LinearCombinationIaLi1EiiLNS1G_9ScaleType4KindE0ELNS_15FloatRoundStyleE2EaEENS1_15EpilogueDefaultEEEEEvvEEEEvNT_6ParamsE:
        .type           _ZN7cutlass13device_kernelINS_4gemm6kernel13GemmUniversalIN4cute5tupleIJiiiiEEENS1_10collective13CollectiveMmaINS1_34MainloopSm90TmaGmmaWarpSpecializedILi5ENS5_IJNS4_1CILi2EEESB_NSA_ILi1EEEEEENS1_35KernelTmaWarpSpecializedCooperativeEEENS5_IJNSA_ILi256EEESG_NSA_ILi32EEEEEEaNS5_IJlSC_lEEEaSJ_NS4_8TiledMMAINS4_8MMA_AtomIJNS4_4SM904GMMA27MMA_64x256x32_S32S8S8_SS_TNEEEENS4_6LayoutINS5_IJSB_SC_SC_EEENS5_IJSC_NSA_ILi0EEESS_EEEEENS5_IJNS4_10UnderscoreESV_SV_EEEEENS4_23SM90_TMA_LOAD_MULTICASTENS4_14ComposedLayoutINS4_7SwizzleILi1ELi4ELi3EEENS4_18smem_ptr_flag_bitsILi8EEENSQ_INS5_IJNSA_ILi8EEESH_EEENS5_IJSH_SC_EEEEEEEvNS4_8identityESY_S18_vS19_EENS_8epilogue10collective6detail29Sm90TmaWarpSpecializedAdapterINS1C_15DefaultEpilogueIaSJ_SJ_NS1B_6thread17LinearCombinationIaLi1EiiLNS1G_9ScaleType4KindE0ELNS_15FloatRoundStyleE2EaEENS1_15EpilogueDefaultEEEEEvvEEEEvNT_6ParamsE,@function
        .size           _ZN7cutlass13device_kernelINS_4gemm6kernel13GemmUniversalIN4cute5tupleIJiiiiEEENS1_10collective13CollectiveMmaINS1_34MainloopSm90TmaGmmaWarpSpecializedILi5ENS5_IJNS4_1CILi2EEESB_NSA_ILi1EEEEEENS1_35KernelTmaWarpSpecializedCooperativeEEENS5_IJNSA_ILi256EEESG_NSA_ILi32EEEEEEaNS5_IJlSC_lEEEaSJ_NS4_8TiledMMAINS4_8MMA_AtomIJNS4_4SM904GMMA27MMA_64x256x32_S32S8S8_SS_TNEEEENS4_6LayoutINS5_IJSB_SC_SC_EEENS5_IJSC_NSA_ILi0EEESS_EEEEENS5_IJNS4_10UnderscoreESV_SV_EEEEENS4_23SM90_TMA_LOAD_MULTICASTENS4_14ComposedLayoutINS4_7SwizzleILi1ELi4ELi3EEENS4_18smem_ptr_flag_bitsILi8EEENSQ_INS5_IJNSA_ILi8EEESH_EEENS5_IJSH_SC_EEEEEEEvNS4_8identityESY_S18_vS19_EENS_8epilogue10collective6detail29Sm90TmaWarpSpecializedAdapterINS1C_15DefaultEpilogueIaSJ_SJ_NS1B_6thread17LinearCombinationIaLi1EiiLNS1G_9ScaleType4KindE0ELNS_15FloatRoundStyleE2EaEENS1_15EpilogueDefaultEEEEEvvEEEEvNT_6ParamsE,(.L_x_589 - _ZN7cutlass13device_kernelINS_4gemm6kernel13GemmUniversalIN4cute5tupleIJiiiiEEENS1_10collective13CollectiveMmaINS1_34MainloopSm90TmaGmmaWarpSpecializedILi5ENS5_IJNS4_1CILi2EEESB_NSA_ILi1EEEEEENS1_35KernelTmaWarpSpecializedCooperativeEEENS5_IJNSA_ILi256EEESG_NSA_ILi32EEEEEEaNS5_IJlSC_lEEEaSJ_NS4_8TiledMMAINS4_8MMA_AtomIJNS4_4SM904GMMA27MMA_64x256x32_S32S8S8_SS_TNEEEENS4_6LayoutINS5_IJSB_SC_SC_EEENS5_IJSC_NSA_ILi0EEESS_EEEEENS5_IJNS4_10UnderscoreESV_SV_EEEEENS4_23SM90_TMA_LOAD_MULTICASTENS4_14ComposedLayoutINS4_7SwizzleILi1ELi4ELi3EEENS4_18smem_ptr_flag_bitsILi8EEENSQ_INS5_IJNSA_ILi8EEESH_EEENS5_IJSH_SC_EEEEEEEvNS4_8identityESY_S18_vS19_EENS_8epilogue10collective6detail29Sm90TmaWarpSpecializedAdapterINS1C_15DefaultEpilogueIaSJ_SJ_NS1B_6thread17LinearCombinationIaLi1EiiLNS1G_9ScaleType4KindE0ELNS_15FloatRoundStyleE2EaEENS1_15EpilogueDefaultEEEEEvvEEEEvNT_6ParamsE)
        .other          _ZN7cutlass13device_kernelINS_4gemm6kernel13GemmUniversalIN4cute5tupleIJiiiiEEENS1_10collective13CollectiveMmaINS1_34MainloopSm90TmaGmmaWarpSpecializedILi5ENS5_IJNS4_1CILi2EEESB_NSA_ILi1EEEEEENS1_35KernelTmaWarpSpecializedCooperativeEEENS5_IJNSA_ILi256EEESG_NSA_ILi32EEEEEEaNS5_IJlSC_lEEEaSJ_NS4_8TiledMMAINS4_8MMA_AtomIJNS4_4SM904GMMA27MMA_64x256x32_S32S8S8_SS_TNEEEENS4_6LayoutINS5_IJSB_SC_SC_EEENS5_IJSC_NSA_ILi0EEESS_EEEEENS5_IJNS4_10UnderscoreESV_SV_EEEEENS4_23SM90_TMA_LOAD_MULTICASTENS4_14ComposedLayoutINS4_7SwizzleILi1ELi4ELi3EEENS4_18smem_ptr_flag_bitsILi8EEENSQ_INS5_IJNSA_ILi8EEESH_EEENS5_IJSH_SC_EEEEEEEvNS4_8identityESY_S18_vS19_EENS_8epilogue10collective6detail29Sm90TmaWarpSpecializedAdapterINS1C_15DefaultEpilogueIaSJ_SJ_NS1B_6thread17LinearCombinationIaLi1EiiLNS1G_9ScaleType4KindE0ELNS_15FloatRoundStyleE2EaEENS1_15EpilogueDefaultEEEEEvvEEEEvNT_6ParamsE,@"STO_CUDA_ENTRY STV_DEFAULT"
_ZN7cutlass13device_kernelINS_4gemm6kernel13GemmUniversalIN4cute5tupleIJiiiiEEENS1_10collective13CollectiveMmaINS1_34MainloopSm90TmaGmmaWarpSpecializedILi5ENS5_IJNS4_1CILi2EEESB_NSA_ILi1EEEEEENS1_35KernelTmaWarpSpecializedCooperativeEEENS5_IJNSA_ILi256EEESG_NSA_ILi32EEEEEEaNS5_IJlSC_lEEEaSJ_NS4_8TiledMMAINS4_8MMA_AtomIJNS4_4SM904GMMA27MMA_64x256x32_S32S8S8_SS_TNEEEENS4_6LayoutINS5_IJSB_SC_SC_EEENS5_IJSC_NSA_ILi0EEESS_EEEEENS5_IJNS4_10UnderscoreESV_SV_EEEEENS4_23SM90_TMA_LOAD_MULTICASTENS4_14ComposedLayoutINS4_7SwizzleILi1ELi4ELi3EEENS4_18smem_ptr_flag_bitsILi8EEENSQ_INS5_IJNSA_ILi8EEESH_EEENS5_IJSH_SC_EEEEEEEvNS4_8identityESY_S18_vS19_EENS_8epilogue10collective6detail29Sm90TmaWarpSpecializedAdapterINS1C_15DefaultEpilogueIaSJ_SJ_NS1B_6thread17LinearCombinationIaLi1EiiLNS1G_9ScaleType4KindE0ELNS_15FloatRoundStyleE2EaEENS1_15EpilogueDefaultEEEEEvvEEEEvNT_6ParamsE:
[----:B------:R-:W0:Y:S02]  /*0000*/  LDC R1, c[0x0][0x28] ;  /* 0x00000a00ff017b82 */ /* 0x000e240000000800 */
[----:B0-----:R-:W-:Y:S01]  /*0010*/  VIADD R1, R1, 0xfffffd40 ;  /* 0xfffffd4001017836 */ /* 0x001fe20000000000 */
[----:B------:R-:W0:Y:S01]  /*0020*/  S2R R4, SR_TID.X ;  /* 0x0000000000047919 */ /* 0x000e220000002100 */
[----:B------:R-:W-:Y:S01]  /*0030*/  ELECT P0, URZ, PT ;  /* 0x00000000003f782f */ /* 0x000fe20003800000 */
[----:B------:R-:W-:Y:S01]  /*0040*/  BSSY B0, `(.L_x_0) ;  /* 0x0000015000007945 */ /* 0x000fe20003800000 */
[--C-:B0-----:R-:W-:Y:S02]  /*0050*/  SHF.R.U32.HI R0, RZ, 0x5, R4.reuse ;  /* 0x00000005ff007819 */ /* 0x101fe40000011604 */
[----:B------:R-:W-:-:S03]  /*0060*/  SHF.R.U32.HI R2, RZ, 0x7, R4 ;  /* 0x00000007ff027819 */ /* 0x000fc60000011604 */
[----:B------:R-:W0:Y:S04]  /*0070*/  SHFL.IDX PT, R3, R0, RZ, 0x1f ;  /* 0x00001fff00037589 */ /* 0x000e2800000e0000 */
[----:B------:R-:W1:Y:S01]  /*0080*/  SHFL.IDX PT, R2, R2, RZ, 0x1f ;  /* 0x00001fff02027589 */ /* 0x000e6200000e0000 */
[----:B0-----:R-:W-:Y:S02]  /*0090*/  R2UR UR9, R3 ;  /* 0x00000000030972ca */ /* 0x001fe400000e0000 */
[----:B-1----:R-:W-:-:S11]  /*00a0*/  R2UR UR5, R2 ;  /* 0x00000000020572ca */ /* 0x002fd600000e0000 */
[----:B------:R-:W-:Y:S02]  /*00b0*/  USHF.R.S32.HI UR4, URZ, 0x1f, UR9 ;  /* 0x0000001f3f047899 */ /* 0x000fe40008011409 */
[----:B------:R-:W-:Y:S02]  /*00c0*/  ISETP.NE.OR P0, PT, RZ, UR9, !P0 ;  /* 0x00000009ff007c0c */ /* 0x000fe4000c705670 */
[----:B------:R-:W-:-:S04]  /*00d0*/  ULEA.HI UR4, UR4, UR9, URZ, 0x2 ;  /* 0x0000000904047291 */ /* 0x000fc8000f8f103f */
[----:B------:R-:W-:-:S04]  /*00e0*/  ULOP3.LUT UR4, UR4, 0xfffffffc, URZ, 0xc0, !UPT ;  /* 0xfffffffc04047892 */ /* 0x000fc8000f8ec03f */
[----:B------:R-:W-:-:S03]  /*00f0*/  UIADD3 UR9, UR9, -UR4, URZ ;  /* 0x8000000409097290 */ /* 0x000fc6000fffe03f */
[----:B------:R-:W-:Y:S09]  /*0100*/  @P0 BRA `(.L_x_1) ;  /* 0x0000000000200947 */ /* 0x000ff20003800000 */
[----:B------:R-:W-:Y:S02]  /*0110*/  ULDC.64 UR6, c[0x0][0x198] ;  /* 0x0000660000067ab9 */ /* 0x000fe40000000a00 */
[----:B------:R-:W-:Y:S02]  /*0120*/  UIADD3 UR10, UP0, UR6, 0xf0, URZ ;  /* 0x000000f0060a7890 */ /* 0x000fe4000ff1e03f */
[----:B------:R-:W-:Y:S02]  /*0130*/  UIADD3 UR6, UP1, UR6, 0x1f0, URZ ;  /* 0x000001f006067890 */ /* 0x000fe4000ff3e03f */
[----:B------:R-:W-:Y:S02]  /*0140*/  UIADD3.X UR11, URZ, UR7, URZ, UP0, !UPT ;  /* 0x000000073f0b7290 */ /* 0x000fe400087fe43f */
[----:B------:R-:W-:-:S07]  /*0150*/  UIADD3.X UR7, URZ, UR7, URZ, UP1, !UPT ;  /* 0x000000073f077290 */ /* 0x000fce0008ffe43f */
[----:B------:R0:W-:Y:S02]  /*0160*/  UTMACCTL.PF [UR10] ;  /* 0x000000000a0079b9 */ /* 0x0001e40008040000 */
[----:B------:R0:W-:Y:S02]  /*0170*/  UTMACCTL.PF [UR6] ;  /* 0x00000000060079b9 */ /* 0x0001e40008040000 */
[----:B0-----:R-:W-:Y:S01]  /*0180*/  NOP ;  /* 0x0000000000007918 */ /* 0x001fe20000000000 */
.L_x_1:
[----:B------:R-:W-:Y:S05]  /*0190*/  BSYNC B0 ;  /* 0x0000000000007941 */ /* 0x000fea0003800000 */
.L_x_0:
[----:B------:R-:W0:Y:S01]  /*01a0*/  SHFL.IDX PT, R2, R0, RZ, 0x1f ;  /* 0x00001fff00027589 */ /* 0x000e2200000e0000 */
[----:B------:R-:W-:Y:S01]  /*01b0*/  UISETP.NE.AND UP0, UPT, UR9, 0x3, UPT ;  /* 0x000000030900788c */ /* 0x000fe2000bf05270 */
[----:B------:R-:W-:Y:S01]  /*01c0*/  ISETP.NE.AND P1, PT, RZ, UR5, PT ;  /* 0x00000005ff007c0c */ /* 0x000fe2000bf25270 */
[----:B------:R-:W-:Y:S02]  /*01d0*/  UIADD3 UR16, UR5, -0x1, URZ ;  /* 0xffffffff05107890 */ /* 0x000fe4000fffe03f */
[----:B------:R-:W-:Y:S02]  /*01e0*/  UISETP.EQ.OR UP0, UPT, UR9, URZ, !UP0 ;  /* 0x0000003f0900728c */ /* 0x000fe4000c702670 */
[----:B------:R-:W-:Y:S02]  /*01f0*/  UISETP.GE.U32.AND UP1, UPT, UR16, 0x2, UPT ;  /* 0x000000021000788c */ /* 0x000fe4000bf26070 */
[----:B------:R-:W-:-:S04]  /*0200*/  UISETP.EQ.AND UP0, UPT, UR5, URZ, UP0 ;  /* 0x0000003f0500728c */ /* 0x000fc80008702270 */
[----:B------:R-:W-:-:S04]  /*0210*/  USEL UR40, URZ, 0x1, !UP0 ;  /* 0x000000013f287887 */ /* 0x000fc8000c000000 */
[----:B------:R-:W-:Y:S01]  /*0220*/  USEL UR40, UR40, 0x2, UP1 ;  /* 0x0000000228287887 */ /* 0x000fe20008800000 */
[----:B0-----:R-:W-:-:S13]  /*0230*/  ISETP.NE.AND P0, PT, R2, RZ, PT ;  /* 0x000000ff0200720c */ /* 0x001fda0003f05270 */
[----:B------:R-:W-:Y:S05]  /*0240*/  @P0 BRA `(.L_x_2) ;  /* 0x0000000000600947 */ /* 0x000fea0003800000 */
[----:B------:R-:W0:Y:S01]  /*0250*/  S2UR UR8, SR_CgaCtaId ;  /* 0x00000000000879c3 */ /* 0x000e220000008800 */
[----:B------:R-:W-:Y:S01]  /*0260*/  UMOV UR4, 0x400 ;  /* 0x0000040000047882 */ /* 0x000fe20000000000 */
[----:B------:R-:W-:Y:S01]  /*0270*/  UMOV UR5, 0x1 ;  /* 0x0000000100057882 */ /* 0x000fe20000000000 */
[----:B------:R-:W-:Y:S01]  /*0280*/  UMOV UR6, 0x6 ;  /* 0x0000000600067882 */ /* 0x000fe20000000000 */
[----:B------:R-:W-:Y:S01]  /*0290*/  ELECT P0, URZ, PT ;  /* 0x00000000003f782f */ /* 0x000fe20003800000 */
[----:B------:R-:W-:-:S04]  /*02a0*/  UIADD3 UR6, -UR6, 0x100000, URZ ;  /* 0x0010000006067890 */ /* 0x000fc8000fffe13f */
[----:B------:R-:W-:Y:S02]  /*02b0*/  USHF.L.U32 UR7, UR6, 0xb, URZ ;  /* 0x0000000b06077899 */ /* 0x000fe4000800063f */
[----:B------:R-:W-:Y:S02]  /*02c0*/  USHF.L.U32 UR6, UR6, 0x1, URZ ;  /* 0x0000000106067899 */ /* 0x000fe4000800063f */
[----:B0-----:R-:W-:Y:S02]  /*02d0*/  ULEA UR8, UR8, UR4, 0x18 ;  /* 0x0000000408087291 */ /* 0x001fe4000f8ec03f */
[----:B------:R-:W-:-:S04]  /*02e0*/  UIADD3 UR4, -UR5, 0x100000, URZ ;  /* 0x0010000005047890 */ /* 0x000fc8000fffe13f */
[----:B------:R-:W-:Y:S02]  /*02f0*/  USHF.L.U32 UR5, UR4, 0xb, URZ ;  /* 0x0000000b04057899 */ /* 0x000fe4000800063f */
[----:B------:R-:W-:Y:S01]  /*0300*/  USHF.L.U32 UR4, UR4, 0x1, URZ ;  /* 0x0000000104047899 */ /* 0x000fe2000800063f */
[----:B------:R-:W0:Y:S11]  /*0310*/  FENCE.VIEW.ASYNC.S ;  /* 0x00000000000073c6 */ /* 0x000e360000000000 */
[----:B0-----:R0:W1:Y:S01]  /*0320*/  SYNCS.EXCH.64 URZ, [UR8], UR4 ;  /* 0x00000004083f75b2 */ /* 0x0010620008000100 */
[----:B------:R0:W2:Y:S01]  /*0330*/  SYNCS.EXCH.64 URZ, [UR8+0x28], UR6 ;  /* 0x00002806083f75b2 */ /* 0x0000a20008000100 */
[----:B------:R0:W3:Y:S01]  /*0340*/  SYNCS.EXCH.64 URZ, [UR8+0x8], UR4 ;  /* 0x00000804083f75b2 */ /* 0x0000e20008000100 */
[----:B------:R0:W4:Y:S01]  /*0350*/  SYNCS.EXCH.64 URZ, [UR8+0x30], UR6 ;  /* 0x00003006083f75b2 */ /* 0x0001220008000100 */
[----:B------:R0:W0:Y:S01]  /*0360*/  SYNCS.EXCH.64 URZ, [UR8+0x10], UR4 ;  /* 0x00001004083f75b2 */ /* 0x0000220008000100 */
[----:B------:R0:W0:Y:S01]  /*0370*/  SYNCS.EXCH.64 URZ, [UR8+0x38], UR6 ;  /* 0x00003806083f75b2 */ /* 0x0000220008000100 */
[----:B------:R0:W0:Y:S01]  /*0380*/  SYNCS.EXCH.64 URZ, [UR8+0x18], UR4 ;  /* 0x00001804083f75b2 */ /* 0x0000220008000100 */
[----:B------:R0:W0:Y:S01]  /*0390*/  SYNCS.EXCH.64 URZ, [UR8+0x40], UR6 ;  /* 0x00004006083f75b2 */ /* 0x0000220008000100 */
[----:B------:R0:W0:Y:S01]  /*03a0*/  SYNCS.EXCH.64 URZ, [UR8+0x20], UR4 ;  /* 0x00002004083f75b2 */ /* 0x0000220008000100 */
[----:B------:R0:W0:Y:S01]  /*03b0*/  SYNCS.EXCH.64 URZ, [UR8+0x48], UR6 ;  /* 0x00004806083f75b2 */ /* 0x0000220008000100 */
[----:B------:R-:W-:Y:S01]  /*03c0*/  NOP ;  /* 0x0000000000007918 */ /* 0x000fe20000000000 */
.L_x_2:
[----:B------:R-:W5:Y:S01]  /*03d0*/  S2UR UR13, SR_CTAID.X ;  /* 0x00000000000d79c3 */ /* 0x000f620000002500 */
[----:B------:R-:W-:Y:S01]  /*03e0*/  SHF.R.S32.HI R3, RZ, 0x1f, R4 ;  /* 0x0000001fff037819 */ /* 0x000fe20000011404 */
[----:B------:R5:W1:Y:S01]  /*03f0*/  SHFL.IDX PT, R6, R0, RZ, 0x1f ;  /* 0x00001fff00067589 */ /* 0x000a6200000e0000 */
[----:B0-----:R-:W-:Y:S01]  /*0400*/  ULDC UR4, c[0x0][0x150] ;  /* 0x0000540000047ab9 */ /* 0x001fe20000000800 */
[----:B------:R-:W-:Y:S02]  /*0410*/  ELECT P0, URZ, PT ;  /* 0x00000000003f782f */ /* 0x000fe40003800000 */
[----:B------:R-:W-:Y:S01]  /*0420*/  LEA.HI R3, R3, R4, RZ, 0x7 ;  /* 0x0000000403037211 */ /* 0x000fe200078f38ff */
[----:B------:R-:W-:Y:S01]  /*0430*/  ULDC UR5, c[0x0][0x154] ;  /* 0x0000550000057ab9 */ /* 0x000fe20000000800 */
[----:B------:R-:W-:Y:S01]  /*0440*/  SHF.R.S32.HI R7, RZ, 0x1f, R2 ;  /* 0x0000001fff077819 */ /* 0x000fe20000011402 */
[----:B------:R-:W0:Y:S01]  /*0450*/  S2UR UR10, SR_CTAID.Y ;  /* 0x00000000000a79c3 */ /* 0x000e220000002600 */
[----:B------:R-:W-:Y:S01]  /*0460*/  LOP3.LUT R3, R3, 0xffffff80, RZ, 0xc0, !PT ;  /* 0xffffff8003037812 */ /* 0x000fe200078ec0ff */
[----:B------:R-:W-:Y:S01]  /*0470*/  ULDC UR8, c[0x0][0x144] ;  /* 0x0000510000087ab9 */ /* 0x000fe20000000800 */
[----:B------:R-:W-:Y:S01]  /*0480*/  LEA.HI R7, R7, R2, RZ, 0x2 ;  /* 0x0000000207077211 */ /* 0x000fe200078f10ff */
[----:B------:R-:W-:Y:S01]  /*0490*/  NOP ;  /* 0x0000000000007918 */ /* 0x000fe20000000000 */
[----:B------:R-:W-:Y:S01]  /*04a0*/  NOP ;  /* 0x0000000000007918 */ /* 0x000fe20000000000 */
[----:B------:R-:W-:Y:S01]  /*04b0*/  IMAD.IADD R3, R4, 0x1, -R3 ;  /* 0x0000000104037824 */ /* 0x000fe200078e0a03 */
[----:B------:R-:W-:Y:S01]  /*04c0*/  LOP3.LUT R7, R7, 0x3ffffffc, RZ, 0xc0, !PT ;  /* 0x3ffffffc07077812 */ /* 0x000fe200078ec0ff */
[----:B------:R-:W-:Y:S01]  /*04d0*/  ULDC UR11, c[0x0][0x148] ;  /* 0x00005200000b7ab9 */ /* 0x000fe20000000800 */
[----:B------:R-:W-:-:S02]  /*04e0*/  IMAD.MOV.U32 R19, RZ, RZ, 0x1 ;  /* 0x00000001ff137424 */ /* 0x000fc400078e00ff */
[----:B------:R-:W-:Y:S01]  /*04f0*/  SHF.R.S32.HI R4, RZ, 0x1f, R3 ;  /* 0x0000001fff047819 */ /* 0x000fe20000011403 */
[----:B------:R-:W-:-:S03]  /*0500*/  IMAD.IADD R2, R2, 0x1, -R7 ;  /* 0x0000000102027824 */ /* 0x000fc600078e0a07 */
[----:B------:R-:W-:Y:S02]  /*0510*/  LEA.HI R4, R4, R3, RZ, 0x3 ;  /* 0x0000000304047211 */ /* 0x000fe400078f18ff */
[----:B-----5:R-:W-:Y:S02]  /*0520*/  I2FP.F32.U32 R5, UR13 ;  /* 0x0000000d00057c45 */ /* 0x020fe40008201000 */
[--C-:B------:R-:W-:Y:S02]  /*0530*/  SHF.R.S32.HI R0, RZ, 0x3, R4.reuse ;  /* 0x00000003ff007819 */ /* 0x100fe40000011404 */
[----:B-1----:R-:W-:Y:S01]  /*0540*/  ISETP.NE.OR P0, PT, R6, RZ, !P0 ;  /* 0x000000ff0600720c */ /* 0x002fe20004705670 */
[----:B------:R-:W-:Y:S01]  /*0550*/  FMUL R8, R5, UR4 ;  /* 0x0000000405087c20 */ /* 0x000fe20008400000 */
[----:B------:R-:W-:-:S04]  /*0560*/  SHF.R.S32.HI R5, RZ, 0x1f, R4 ;  /* 0x0000001fff057819 */ /* 0x000fc80000011404 */
[----:B------:R-:W-:Y:S01]  /*0570*/  LEA.HI R5, R5, R0, RZ, 0x2 ;  /* 0x0000000005057211 */ /* 0x000fe200078f10ff */
[----:B------:R-:W1:Y:S03]  /*0580*/  F2I.U32.TRUNC.NTZ R8, R8 ;  /* 0x0000000800087305 */ /* 0x000e66000020f000 */
[----:B------:R-:W-:-:S03]  /*0590*/  LOP3.LUT R5, R5, 0xfffffffc, RZ, 0xc0, !PT ;  /* 0xfffffffc05057812 */ /* 0x000fc600078ec0ff */
[----:B------:R-:W-:Y:S01]  /*05a0*/  VOTEU.ALL UP0, P0 ;  /* 0x00000000003f7886 */ /* 0x000fe20000000000 */
[----:B------:R-:W-:Y:S01]  /*05b0*/  VOTEU.ALL UP1, P0 ;  /* 0x00000000003f7886 */ /* 0x000fe20000020000 */
[----:B------:R-:W-:Y:S01]  /*05c0*/  IMAD.IADD R5, R0, 0x1, -R5 ;  /* 0x0000000100057824 */ /* 0x000fe200078e0a05 */
[----:B0-----:R-:W-:Y:S02]  /*05d0*/  I2FP.F32.U32 R0, UR10 ;  /* 0x0000000a00007c45 */ /* 0x001fe40008201000 */
[----:B------:R-:W0:Y:S01]  /*05e0*/  @!UP0 S2UR UR7, SR_CgaCtaId ;  /* 0x00000000000789c3 */ /* 0x000e220000008800 */
[----:B------:R-:W-:Y:S01]  /*05f0*/  IMAD R2, R2, 0x4, R5 ;  /* 0x0000000402027824 */ /* 0x000fe200078e0205 */
[----:B------:R-:W-:Y:S01]  /*0600*/  @!UP0 UMOV UR6, 0x400 ;  /* 0x0000040000068882 */ /* 0x000fe20000000000 */
[----:B------:R-:W-:Y:S01]  /*0610*/  FMUL R4, R0, UR5 ;  /* 0x0000000500047c20 */ /* 0x000fe20008400000 */
[----:B-1----:R-:W-:Y:S01]  /*0620*/  R2UR UR4, R8 ;  /* 0x00000000080472ca */ /* 0x002fe200000e0000 */
[C---:B------:R-:W-:Y:S01]  /*0630*/  IMAD.SHL.U32 R155, R2.reuse, 0x4, RZ ;  /* 0x00000004029b7824 */ /* 0x040fe200078e00ff */
[----:B------:R-:W-:-:S03]  /*0640*/  LEA.HI R0, R2, R2, RZ, 0x1 ;  /* 0x0000000202007211 */ /* 0x000fc600078f08ff */
[----:B------:R-:W1:Y:S01]  /*0650*/  F2I.U32.TRUNC.NTZ R4, R4 ;  /* 0x0000000400047305 */ /* 0x000e62000020f000 */
[----:B------:R-:W-:Y:S02]  /*0660*/  LOP3.LUT R5, R0, 0xfffffffe, RZ, 0xc0, !PT ;  /* 0xfffffffe00057812 */ /* 0x000fe400078ec0ff */
[----:B------:R-:W-:-:S03]  /*0670*/  LOP3.LUT R155, R2, 0xc, R155, 0x78, !PT ;  /* 0x0000000c029b7812 */ /* 0x000fc600078e789b */
[----:B------:R-:W-:Y:S02]  /*0680*/  IMAD.IADD R5, R2, 0x1, -R5 ;  /* 0x0000000102057824 */ /* 0x000fe400078e0a05 */
[----:B------:R-:W-:-:S04]  /*0690*/  UIADD3 UR4, -UR4, URZ, URZ ;  /* 0x0000003f04047290 */ /* 0x000fc8000fffe13f */
[----:B------:R-:W-:Y:S01]  /*06a0*/  UIMAD UR8, UR8, UR4, UR13 ;  /* 0x00000004080872a4 */ /* 0x000fe2000f8e020d */
[----:B-1----:R-:W-:Y:S02]  /*06b0*/  R2UR UR12, R4 ;  /* 0x00000000040c72ca */ /* 0x002fe400000e0000 */
[----:B------:R-:W-:Y:S01]  /*06c0*/  UMOV UR4, 0x20 ;  /* 0x0000002000047882 */ /* 0x000fe20000000000 */
[----:B------:R-:W1:Y:S02]  /*06d0*/  LDC R4, c[0x0][0x140] ;  /* 0x00005000ff047b82 */ /* 0x000e640000000800 */
[----:B------:R-:W-:Y:S01]  /*06e0*/  ISETP.NE.AND P3, PT, R5, UR8, PT ;  /* 0x0000000805007c0c */ /* 0x000fe2000bf65270 */
[----:B------:R-:W-:-:S04]  /*06f0*/  @!UP0 UIADD3 UR4, -UR4, 0x100000, URZ ;  /* 0x0010000004048890 */ /* 0x000fc8000fffe13f */
[----:B------:R-:W-:Y:S02]  /*0700*/  @!UP0 USHF.L.U32 UR5, UR4, 0xb, URZ ;  /* 0x0000000b04058899 */ /* 0x000fe4000800063f */
[----:B------:R-:W-:Y:S02]  /*0710*/  @!UP0 USHF.L.U32 UR4, UR4, 0x1, URZ ;  /* 0x0000000104048899 */ /* 0x000fe4000800063f */
[----:B0-----:R-:W-:Y:S01]  /*0720*/  @!UP0 ULEA UR6, UR7, UR6, 0x18 ;  /* 0x0000000607068291 */ /* 0x001fe2000f8ec03f */
[----:B------:R-:W-:Y:S01]  /*0730*/  VOTEU.ALL UP0, P0 ;  /* 0x00000000003f7886 */ /* 0x000fe20000000000 */
[----:B------:R-:W-:Y:S01]  /*0740*/  LOP3.LUT P0, RZ, R3, 0x7, RZ, 0xc0, !PT ;  /* 0x0000000703ff7812 */ /* 0x000fe2000780c0ff */
[----:B------:R-:W-:-:S03]  /*0750*/  UIADD3 UR12, -UR12, URZ, URZ ;  /* 0x0000003f0c0c7290 */ /* 0x000fc6000fffe13f */
[C---:B------:R-:W-:Y:S02]  /*0760*/  ISETP.LT.U32.AND P0, PT, R155.reuse, 0x4, !P0 ;  /* 0x000000049b00780c */ /* 0x040fe40004701070 */
[----:B------:R-:W-:Y:S01]  /*0770*/  @P3 LEA.HI R0, R155, R155, RZ, 0x1 ;  /* 0x0000009b9b003211 */ /* 0x000fe200078f08ff */
[----:B------:R-:W0:Y:S03]  /*0780*/  FENCE.VIEW.ASYNC.S ;  /* 0x00000000000073c6 */ /* 0x000e260000000000 */
[----:B0-----:R-:W0:Y:S01]  /*0790*/  @!UP0 SYNCS.EXCH.64 URZ, [UR6+0x60], UR4 ;  /* 0x00006004063f85b2 */ /* 0x001e220008000100 */
[----:B------:R-:W-:Y:S02]  /*07a0*/  @P3 SHF.R.S32.HI R0, RZ, 0x1, R0 ;  /* 0x00000001ff003819 */ /* 0x000fe40000011400 */
[----:B-1----:R-:W-:Y:S01]  /*07b0*/  ISETP.EQ.U32.AND P2, PT, R4, 0x1, PT ;  /* 0x000000010400780c */ /* 0x002fe20003f42070 */
[----:B------:R1:W0:Y:S01]  /*07c0*/  @!UP1 SYNCS.EXCH.64 URZ, [UR6+0x68], UR4 ;  /* 0x00006804063f95b2 */ /* 0x0002220008000100 */
[----:B------:R-:W-:Y:S01]  /*07d0*/  NOP ;  /* 0x0000000000007918 */ /* 0x000fe20000000000 */
[----:B-1----:R-:W-:-:S06]  /*07e0*/  UIMAD UR4, UR11, UR12, UR10 ;  /* 0x0000000c0b0472a4 */ /* 0x002fcc000f8e020a */
[----:B------:R-:W-:Y:S02]  /*07f0*/  @P3 ISETP.NE.AND P4, PT, R0, UR4, PT ;  /* 0x0000000400003c0c */ /* 0x000fe4000bf85270 */
[----:B------:R-:W-:Y:S02]  /*0800*/  SEL R0, RZ, 0x1, !P0 ;  /* 0x00000001ff007807 */ /* 0x000fe40004000000 */
[----:B------:R-:W-:-:S04]  /*0810*/  @P3 SEL R19, RZ, 0x1, P4 ;  /* 0x00000001ff133807 */ /* 0x000fc80002000000 */
[----:B------:R-:W-:Y:S01]  /*0820*/  LOP3.LUT R19, R19, R0, RZ, 0xc0, !PT ;  /* 0x0000000013137212 */ /* 0x000fe200078ec0ff */
[----:B------:R-:W-:Y:S06]  /*0830*/  @!P2 BRA `(.L_x_3) ;  /* 0x000000000008a947 */ /* 0x000fec0003800000 */
[----:B0-234-:R-:W-:Y:S01]  /*0840*/  UCGABAR_ARV ;  /* 0x00000000000079c7 */ /* 0x01dfe20008000000 */
[----:B------:R-:W-:Y:S05]  /*0850*/  BRA `(.L_x_4) ;  /* 0x0000000000047947 */ /* 0x000fea0003800000 */
.L_x_3:
[----:B0-234-:R-:W-:Y:S01]  /*0860*/  NOP ;  /* 0x0000000000007918 */ /* 0x01dfe20000000000 */
.L_x_4:
[----:B------:R-:W-:Y:S01]  /*0870*/  ULDC UR4, c[0x0][0x65c] ;  /* 0x0001970000047ab9 */ /* 0x000fe20000000800 */
[----:B------:R-:W-:Y:S01]  /*0880*/  UMOV UR5, URZ ;  /* 0x0000003f00057c82 */ /* 0x000fe20008000000 */
[----:B------:R-:W-:-:S03]  /*0890*/  UISETP.NE.AND UP0, UPT, UR4, 0x1, UPT ;  /* 0x000000010400788c */ /* 0x000fc6000bf05270 */
[----:B------:R-:W-:Y:S01]  /*08a0*/  UMOV UR4, UR13 ;  /* 0x0000000d00047c82 */ /* 0x000fe20008000000 */
[----:B------:R-:W-:Y:S02]  /*08b0*/  UP2UR UR46, UPR, URZ, 0x1 ;  /* 0x000000013f2e7883 */ /* 0x000fe40008000000 */
[----:B------:R-:W-:Y:S02]  /*08c0*/  PLOP3.LUT P0, PT, PT, PT, UP0, 0x80, 0x0 ;  /* 0x000000000000781c */ /* 0x000fe40003f0f008 */
[----:B------:R-:W-:Y:S02]  /*08d0*/  PLOP3.LUT P3, PT, PT, PT, UP0, 0x80, 0x0 ;  /* 0x000000000000781c */ /* 0x000fe40003f6f008 */
[----:B------:R-:W-:Y:S01]  /*08e0*/  PLOP3.LUT P5, PT, PT, PT, UP0, 0x80, 0x0 ;  /* 0x000000000000781c */ /* 0x000fe20003faf008 */
[----:B------:R-:W-:Y:S01]  /*08f0*/  @UP0 ULDC UR14, c[0x0][0x10] ;  /* 0x00000400000e0ab9 */ /* 0x000fe20000000800 */
[----:B------:R-:W-:Y:S01]  /*0900*/  @UP0 UMOV UR6, UR10 ;  /* 0x0000000a00060c82 */ /* 0x000fe20008000000 */
[----:B------:R-:W-:Y:S01]  /*0910*/  @UP0 UMOV UR7, URZ ;  /* 0x0000003f00070c82 */ /* 0x000fe20008000000 */
[----:B------:R-:W-:Y:S01]  /*0920*/  PLOP3.LUT P4, PT, PT, PT, UP0, 0x80, 0x0 ;  /* 0x000000000000781c */ /* 0x000fe20003f8f008 */
[----:B------:R-:W-:-:S03]  /*0930*/  @UP0 UIMAD.WIDE.U32 UR14, UR13, UR14, UR6 ;  /* 0x0000000e0d0e02a5 */ /* 0x000fc6000f8e0006 */
[----:B------:R-:W-:Y:S01]  /*0940*/  @!UP0 ULDC UR7, c[0x0][0xc] ;  /* 0x0000030000078ab9 */ /* 0x000fe20000000800 */
[----:B------:R-:W-:Y:S01]  /*0950*/  @UP0 UMOV UR6, URZ ;  /* 0x0000003f00060c82 */ /* 0x000fe20008000000 */
[----:B------:R-:W-:Y:S01]  /*0960*/  @!UP0 UIMAD.WIDE.U32 UR4, UR10, UR7, UR4 ;  /* 0x000000070a0482a5 */ /* 0x000fe2000f8e0004 */
[----:B------:R-:W-:Y:S01]  /*0970*/  IMAD.U32 R2, RZ, RZ, UR14 ;  /* 0x0000000eff027e24 */ /* 0x000fe2000f8e00ff */
[----:B------:R-:W-:Y:S02]  /*0980*/  @UP0 UIADD3 UR6, UR15, UR6, URZ ;  /* 0x000000060f060290 */ /* 0x000fe4000fffe03f */
[----:B------:R-:W-:Y:S02]  /*0990*/  IMAD.U32 R3, RZ, RZ, UR15 ;  /* 0x0000000fff037e24 */ /* 0x000fe4000f8e00ff */
[----:B------:R-:W-:Y:S02]  /*09a0*/  @P0 IMAD.MOV.U32 R7, RZ, RZ, R2 ;  /* 0x000000ffff070224 */ /* 0x000fe400078e0002 */
[----:B------:R-:W-:-:S02]  /*09b0*/  IMAD.U32 R5, RZ, RZ, UR5 ;  /* 0x00000005ff057e24 */ /* 0x000fc4000f8e00ff */
[----:B------:R-:W-:Y:S02]  /*09c0*/  IMAD.U32 R2, RZ, RZ, UR4 ;  /* 0x00000004ff027e24 */ /* 0x000fe4000f8e00ff */
[----:B------:R-:W-:Y:S02]  /*09d0*/  @P3 IMAD.U32 R6, RZ, RZ, UR6 ;  /* 0x00000006ff063e24 */ /* 0x000fe4000f8e00ff */
[----:B------:R-:W-:Y:S02]  /*09e0*/  @!P5 IMAD.MOV.U32 R6, RZ, RZ, R5 ;  /* 0x000000ffff06d224 */ /* 0x000fe400078e0005 */
[----:B------:R-:W-:Y:S02]  /*09f0*/  @!P4 IMAD.MOV.U32 R7, RZ, RZ, R2 ;  /* 0x000000ffff07c224 */ /* 0x000fe400078e0002 */
[----:B------:R-:W-:Y:S01]  /*0a00*/  IMAD.U32 R3, RZ, RZ, UR5 ;  /* 0x00000005ff037e24 */ /* 0x000fe2000f8e00ff */
[----:B------:R0:W-:Y:S01]  /*0a10*/  STL [R1+0x200], R6 ;  /* 0x0002000601007387 */ /* 0x0001e20000100800 */
[----:B------:R-:W-:-:S03]  /*0a20*/  IMAD.U32 R4, RZ, RZ, UR4 ;  /* 0x00000004ff047e24 */ /* 0x000fc6000f8e00ff */
[----:B------:R0:W-:Y:S01]  /*0a30*/  STL [R1+0x204], R7 ;  /* 0x0002040701007387 */ /* 0x0001e20000100800 */
[----:B------:R-:W-:Y:S05]  /*0a40*/  @!P2 BRA `(.L_x_5) ;  /* 0x00000000000ca947 */ /* 0x000fea0003800000 */
[----:B------:R-:W-:Y:S01]  /*0a50*/  UCGABAR_WAIT ;  /* 0x0000000000007dc7 */ /* 0x000fe20008000000 */
[----:B------:R-:W-:Y:S01]  /*0a60*/  CCTL.IVALL ;  /* 0x00000000ff00798f */ /* 0x000fe20002000000 */
[----:B------:R-:W-:Y:S05]  /*0a70*/  BRA `(.L_x_6) ;  /* 0x0000000000047947 */ /* 0x000fea0003800000 */
.L_x_5:
[----:B------:R-:W-:Y:S06]  /*0a80*/  BAR.SYNC.DEFER_BLOCKING 0x0 ;  /* 0x0000000000007b1d */ /* 0x000fec0000010000 */
.L_x_6:
[----:B------:R-:W-:Y:S05]  /*0a90*/  @!P1 BRA `(.L_x_7) ;  /* 0x00000100001c9947 */ /* 0x000fea0003800000 */
[----:B------:R-:W-:-:S06]  /*0aa0*/  UISETP.GT.U32.AND UP0, UPT, UR16, 0x1, UPT ;  /* 0x000000011000788c */ /* 0x000fcc000bf04070 */
[----:B------:R-:W-:-:S13]  /*0ab0*/  PLOP3.LUT P0, PT, PT, PT, UP0, 0x80, 0x0 ;  /* 0x000000000000781c */ /* 0x000fda0003f0f008 */
[----:B------:R-:W-:Y:S05]  /*0ac0*/  @P0 EXIT ;  /* 0x000000000000094d */ /* 0x000fea0003800000 */
[----:B------:R-:W-:Y:S01]  /*0ad0*/  ULDC.64 UR4, c[0x0][0x650] ;  /* 0x0001940000047ab9 */ /* 0x000fe20000000a00 */
[----:B------:R-:W-:Y:S01]  /*0ae0*/  UMOV UR42, 0xffffffff ;  /* 0xffffffff002a7882 */ /* 0x000fe20000000000 */
[----:B------:R-:W-:Y:S01]  /*0af0*/  ISETP.GE.U32.AND P0, PT, R7, UR4, PT ;  /* 0x0000000407007c0c */ /* 0x000fe2000bf06070 */
[----:B------:R-:W-:Y:S01]  /*0b00*/  UMOV UR41, 0xffffffff ;  /* 0xffffffff00297882 */ /* 0x000fe20000000000 */
[----:B------:R-:W-:Y:S01]  /*0b10*/  UMOV UR43, 0xffffffff ;  /* 0xffffffff002b7882 */ /* 0x000fe20000000000 */
[----:B------:R-:W-:Y:S02]  /*0b20*/  PRMT R0, RZ, 0x7610, R0 ;  /* 0x00007610ff007816 */ /* 0x000fe40000000000 */
[----:B------:R-:W-:-:S13]  /*0b30*/  ISETP.GE.U32.AND.EX P0, PT, R6, UR5, PT, P0 ;  /* 0x0000000506007c0c */ /* 0x000fda000bf06100 */
[----:B------:R-:W-:Y:S05]  /*0b40*/  @P0 BRA `(.L_x_8) ;  /* 0x0000000400480947 */ /* 0x000fea0003800000 */
[----:B------:R-:W-:Y:S01]  /*0b50*/  ULDC.64 UR16, c[0x0][0x628] ;  /* 0x00018a0000107ab9 */ /* 0x000fe20000000a00 */
[C---:B------:R-:W-:Y:S01]  /*0b60*/  R2UR UR19, R7.reuse ;  /* 0x00000000071372ca */ /* 0x040fe200000e0000 */
[----:B------:R-:W-:Y:S01]  /*0b70*/  ULDC UR18, c[0x0][0x630] ;  /* 0x00018c0000127ab9 */ /* 0x000fe20000000800 */
[----:B------:R-:W-:Y:S02]  /*0b80*/  ISETP.NE.U32.AND P0, PT, RZ, UR16, PT ;  /* 0x00000010ff007c0c */ /* 0x000fe4000bf05070 */
[----:B------:R-:W-:Y:S02]  /*0b90*/  R2UR UR4, R7 ;  /* 0x00000000070472ca */ /* 0x000fe400000e0000 */
[----:B------:R-:W-:Y:S02]  /*0ba0*/  ISETP.NE.AND.EX P0, PT, RZ, UR17, PT, P0 ;  /* 0x00000011ff007c0c */ /* 0x000fe4000bf05300 */
[----:B------:R-:W-:-:S11]  /*0bb0*/  R2UR UR5, R6 ;  /* 0x00000000060572ca */ /* 0x000fd600000e0000 */
[----:B------:R-:W-:Y:S05]  /*0bc0*/  @!P0 BRA `(.L_x_9) ;  /* 0x0000000000308947 */ /* 0x000fea0003800000 */
[----:B------:R-:W-:Y:S01]  /*0bd0*/  R2UR UR4, R7 ;  /* 0x00000000070472ca */ /* 0x000fe200000e0000 */
[----:B------:R-:W-:Y:S01]  /*0be0*/  ULDC UR9, c[0x0][0x634] ;  /* 0x00018d0000097ab9 */ /* 0x000fe20000000800 */
[----:B------:R-:W-:-:S11]  /*0bf0*/  R2UR UR13, R6 ;  /* 0x00000000060d72ca */ /* 0x000fd600000e0000 */
[----:B------:R-:W-:-:S04]  /*0c00*/  UIADD3 UR9, UP0, UR4, UR9, URZ ;  /* 0x0000000904097290 */ /* 0x000fc8000ff1e03f */
[----:B------:R-:W-:-:S04]  /*0c10*/  UIADD3.X UR13, URZ, UR13, URZ, UP0, !UPT ;  /* 0x0000000d3f0d7290 */ /* 0x000fc800087fe43f */
[----:B------:R-:W-:-:S04]  /*0c20*/  UIMAD.WIDE.U32 UR4, UR13, UR16, URZ ;  /* 0x000000100d0472a5 */ /* 0x000fc8000f8e003f */
[----:B------:R-:W-:Y:S02]  /*0c30*/  UIMAD.WIDE.U32 UR6, UP0, UR9, UR17, UR4 ;  /* 0x00000011090672a5 */ /* 0x000fe4000f800004 */
[----:B------:R-:W-:Y:S02]  /*0c40*/  UIMAD.WIDE.U32 UR4, UR9, UR16, URZ ;  /* 0x00000010090472a5 */ /* 0x000fe4000f8e003f */
[----:B------:R-:W-:Y:S02]  /*0c50*/  UIADD3.X UR15, URZ, URZ, URZ, UP0, !UPT ;  /* 0x0000003f3f0f7290 */ /* 0x000fe400087fe43f */
[----:B------:R-:W-:Y:S01]  /*0c60*/  UIADD3 URZ, UP0, UR5, UR6, URZ ;  /* 0x00000006053f7290 */ /* 0x000fe2000ff1e03f */
[----:B------:R-:W-:-:S03]  /*0c70*/  UMOV UR14, UR7 ;  /* 0x00000007000e7c82 */ /* 0x000fc60008000000 */
[----:B------:R-:W-:-:S12]  /*0c80*/  UIMAD.WIDE.U32.X UR4, UR13, UR17, UR14, UP0 ;  /* 0x000000110d0472a5 */ /* 0x000fd800080e040e */
.L_x_9:
[----:B------:R-:W-:Y:S01]  /*0c90*/  USHF.R.U64 UR43, UR4, UR18, UR5 ;  /* 0x00000012042b7299 */ /* 0x000fe20008001205 */
[----:B------:R-:W-:Y:S01]  /*0ca0*/  R2UR UR7, R6 ;  /* 0x00000000060772ca */ /* 0x000fe200000e0000 */
[----:B------:R-:W-:Y:S02]  /*0cb0*/  USHF.R.U32.HI UR4, URZ, UR18, UR5 ;  /* 0x000000123f047299 */ /* 0x000fe40008011605 */
[----:B------:R-:W-:Y:S01]  /*0cc0*/  UIADD3 UR5, UP0, URZ, -UR43, URZ ;  /* 0x8000002b3f057290 */ /* 0x000fe2000ff1e03f */
[----:B------:R-:W-:Y:S01]  /*0cd0*/  ULDC.64 UR14, c[0x0][0x620] ;  /* 0x00018800000e7ab9 */ /* 0x000fe20000000a00 */
[----:B------:R-:W-:Y:S02]  /*0ce0*/  UMOV UR6, UR19 ;  /* 0x0000001300067c82 */ /* 0x000fe40008000000 */
[----:B------:R-:W-:Y:S01]  /*0cf0*/  UIADD3.X UR4, URZ, ~UR4, URZ, UP0, !UPT ;  /* 0x800000043f047290 */ /* 0x000fe200087fe43f */
[----:B------:R-:W-:Y:S01]  /*0d00*/  ULDC UR9, c[0x0][0x618] ;  /* 0x0001860000097ab9 */ /* 0x000fe20000000800 */
[----:B------:R-:W-:-:S02]  /*0d10*/  UIMAD UR12, UR11, UR12, UR10 ;  /* 0x0000000c0b0c72a4 */ /* 0x000fc4000f8e020a */
[----:B------:R-:W-:Y:S02]  /*0d20*/  UIMAD UR4, UR4, UR14, URZ ;  /* 0x0000000e040472a4 */ /* 0x000fe4000f8e023f */
[----:B------:R-:W-:Y:S02]  /*0d30*/  UIMAD.WIDE.U32 UR6, UR5, UR14, UR6 ;  /* 0x0000000e050672a5 */ /* 0x000fe4000f8e0006 */
[----:B------:R-:W-:Y:S01]  /*0d40*/  UIMAD UR4, UR5, UR15, UR4 ;  /* 0x0000000f050472a4 */ /* 0x000fe2000f8e0204 */
[----:B------:R-:W-:Y:S01]  /*0d50*/  ULDC UR10, c[0x0][0x608] ;  /* 0x00018200000a7ab9 */ /* 0x000fe20000000800 */
[----:B------:R-:W-:Y:S02]  /*0d60*/  ULDC UR18, c[0x0][0x658] ;  /* 0x0001960000127ab9 */ /* 0x000fe40000000800 */
[----:B------:R-:W-:Y:S01]  /*0d70*/  UIADD3 UR7, UR7, UR4, URZ ;  /* 0x0000000407077290 */ /* 0x000fe2000fffe03f */
[----:B------:R-:W-:Y:S02]  /*0d80*/  UMOV UR11, 0xffffffff ;  /* 0xffffffff000b7882 */ /* 0x000fe40000000000 */
[----:B------:R-:W-:Y:S01]  /*0d90*/  ULDC.64 UR4, c[0x0][0x640] ;  /* 0x0001900000047ab9 */ /* 0x000fe20000000a00 */
[----:B------:R-:W-:Y:S01]  /*0da0*/  USHF.R.U64 UR16, UR6, UR9, UR7 ;  /* 0x0000000906107299 */ /* 0x000fe20008001207 */
[----:B------:R-:W-:Y:S01]  /*0db0*/  ISETP.NE.U32.AND P0, PT, RZ, UR4, PT ;  /* 0x00000004ff007c0c */ /* 0x000fe2000bf05070 */
[----:B------:R-:W-:-:S02]  /*0dc0*/  USHF.R.U32.HI UR7, URZ, UR9, UR7 ;  /* 0x000000093f077299 */ /* 0x000fc40008011607 */
[----:B------:R-:W-:Y:S01]  /*0dd0*/  USHF.L.U32 UR6, UR11, UR18, URZ ;  /* 0x000000120b067299 */ /* 0x000fe2000800063f */
[----:B------:R-:W-:Y:S01]  /*0de0*/  ISETP.NE.AND.EX P0, PT, RZ, UR5, PT, P0 ;  /* 0x00000005ff007c0c */ /* 0x000fe2000bf05300 */
[----:B------:R-:W-:Y:S02]  /*0df0*/  USHF.R.U64 UR22, UR16, UR10, UR7 ;  /* 0x0000000a10167299 */ /* 0x000fe40008001207 */
[----:B------:R-:W-:Y:S02]  /*0e00*/  USHF.R.U32.HI UR7, URZ, UR10, UR7 ;  /* 0x0000000a3f077299 */ /* 0x000fe40008011607 */
[----:B------:R-:W-:Y:S02]  /*0e10*/  UISETP.NE.AND UP1, UPT, UR46, URZ, UPT ;  /* 0x0000003f2e00728c */ /* 0x000fe4000bf25270 */
[----:B------:R-:W-:Y:S01]  /*0e20*/  USHF.R.U64 UR23, UR22, UR18, UR7 ;  /* 0x0000001216177299 */ /* 0x000fe20008001207 */
[----:B------:R-:W-:Y:S01]  /*0e30*/  ULDC UR17, c[0x0][0x600] ;  /* 0x0001800000117ab9 */ /* 0x000fe20000000800 */
[----:B------:R-:W-:-:S02]  /*0e40*/  ULOP3.LUT UR13, URZ, UR6, URZ, 0x33, !UPT ;  /* 0x000000063f0d7292 */ /* 0x000fc4000f8e333f */
[----:B------:R-:W-:Y:S02]  /*0e50*/  UIADD3 UR15, UR17, -0x1, URZ ;  /* 0xffffffff110f7890 */ /* 0x000fe4000fffe03f */
[----:B------:R-:W-:Y:S02]  /*0e60*/  USEL UR12, UR8, UR12, !UP1 ;  /* 0x0000000c080c7287 */ /* 0x000fe4000c800000 */
[----:B------:R-:W-:Y:S01]  /*0e70*/  USHF.R.U32.HI UR7, URZ, UR18, UR7 ;  /* 0x000000123f077299 */ /* 0x000fe20008011607 */
[----:B------:R-:W-:Y:S01]  /*0e80*/  ULDC UR19, c[0x0][0x648] ;  /* 0x0001920000137ab9 */ /* 0x000fe20000000800 */
[----:B------:R-:W-:Y:S01]  /*0e90*/  ULDC UR20, c[0x0][0x638] ;  /* 0x00018e0000147ab9 */ /* 0x000fe20000000800 */
[----:B------:R-:W-:Y:S01]  /*0ea0*/  UMOV UR21, 0x1 ;  /* 0x0000000100157882 */ /* 0x000fe20000000000 */
[----:B------:R-:W-:Y:S01]  /*0eb0*/  UMOV UR6, UR23 ;  /* 0x0000001700067c82 */ /* 0x000fe20008000000 */
[----:B------:R-:W-:Y:S07]  /*0ec0*/  @!P0 BRA `(.L_x_10) ;  /* 0x0000000000308947 */ /* 0x000fee0003800000 */
[----:B------:R-:W-:Y:S02]  /*0ed0*/  ULDC UR10, c[0x0][0x64c] ;  /* 0x00019300000a7ab9 */ /* 0x000fe40000000800 */
        /* <DEDUP_REMOVED lines=8> */
[----:B------:R-:W-:-:S07]  /*0f60*/  UIMAD.WIDE.U32.X UR4, UR14, UR5, UR10, UP0 ;  /* 0x000000050e0472a5 */ /* 0x000fce00080e040a */
[----:B------:R-:W-:Y:S01]  /*0f70*/  UMOV UR6, UR4 ;  /* 0x0000000400067c82 */ /* 0x000fe20008000000 */
[----:B------:R-:W-:-:S05]  /*0f80*/  UMOV UR7, UR5 ;  /* 0x0000000500077c82 */ /* 0x000fca0008000000 */
.L_x_10:
[----:B------:R-:W-:Y:S01]  /*0f90*/  USHF.R.U64 UR5, UR6, UR19, UR7 ;  /* 0x0000001306057299 */ /* 0x000fe20008001207 */
[----:B------:R-:W-:Y:S01]  /*0fa0*/  IMAD.MOV.U32 R0, RZ, RZ, 0x1 ;  /* 0x00000001ff007424 */ /* 0x000fe200078e00ff */
[----:B------:R-:W-:Y:S02]  /*0fb0*/  USHF.L.U32 UR4, UR21, UR18, URZ ;  /* 0x0000001215047299 */ /* 0x000fe4000800063f */
[----:B------:R-:W-:Y:S02]  /*0fc0*/  ULOP3.LUT UR13, UR22, UR13, URZ, 0xc0, !UPT ;  /* 0x0000000d160d7292 */ /* 0x000fe4000f8ec03f */
[----:B------:R-:W-:Y:S02]  /*0fd0*/  UIADD3 UR6, -UR5, URZ, URZ ;  /* 0x0000003f05067290 */ /* 0x000fe4000fffe13f */
[----:B------:R-:W-:Y:S02]  /*0fe0*/  UIMAD UR13, UR4, UR5, UR13 ;  /* 0x00000005040d72a4 */ /* 0x000fe4000f8e020d */
[----:B------:R-:W-:-:S02]  /*0ff0*/  ULOP3.LUT UR15, UR16, UR15, URZ, 0xc0, !UPT ;  /* 0x0000000f100f7292 */ /* 0x000fc4000f8ec03f */
[----:B------:R-:W-:Y:S01]  /*1000*/  UIMAD UR4, UR6, UR20, UR23 ;  /* 0x00000014060472a4 */ /* 0x000fe2000f8e0217 */
[----:B------:R-:W-:Y:S01]  /*1010*/  ULDC UR5, c[0x0][0x610] ;  /* 0x0001840000057ab9 */ /* 0x000fe20000000800 */
[----:B------:R-:W-:Y:S02]  /*1020*/  UISETP.NE.AND UP0, UPT, UR46, URZ, UPT ;  /* 0x0000003f2e00728c */ /* 0x000fe4000bf05270 */
[----:B------:R-:W-:Y:S02]  /*1030*/  UIMAD UR12, UR13, UR5, UR12 ;  /* 0x000000050d0c72a4 */ /* 0x000fe4000f8e020c */
[----:B------:R-:W-:-:S04]  /*1040*/  UIMAD UR4, UR4, UR17, UR15 ;  /* 0x00000011040472a4 */ /* 0x000fc8000f8e020f */
[----:B------:R-:W-:Y:S02]  /*1050*/  USEL UR41, UR4, UR12, !UP0 ;  /* 0x0000000c04297287 */ /* 0x000fe4000c000000 */
[----:B------:R-:W-:-:S12]  /*1060*/  USEL UR42, UR12, UR4, !UP0 ;  /* 0x000000040c2a7287 */ /* 0x000fd8000c000000 */
.L_x_8:
[----:B------:R-:W-:-:S08]  /*1070*/  NOP ;  /* 0x0000000000007918 */ /* 0x000fd00000000000 */
[----:B------:R-:W1:Y:S02]  /*1080*/  USETMAXREG.TRY_ALLOC.CTAPOOL UP0, 0xf0 ;  /* 0x000000f0000079c8 */ /* 0x000e640008000600 */
[----:B-1----:R-:W-:-:S13]  /*1090*/  PLOP3.LUT P0, PT, PT, PT, UP0, 0x80, 0x0 ;  /* 0x000000000000781c */ /* 0x002fda0003f0f008 */
[----:B------:R-:W-:Y:S05]  /*10a0*/  @!P0 BRA `(.L_x_8) ;  /* 0xfffffffc00f08947 */ /* 0x000fea000383ffff */
[----:B------:R-:W-:Y:S01]  /*10b0*/  ULDC.64 UR4, c[0x0][0x598] ;  /* 0x0001660000047ab9 */ /* 0x000fe20000000a00 */
[----:B------:R-:W-:Y:S01]  /*10c0*/  ULDC.64 UR36, c[0x0][0x208] ;  /* 0x0000820000247ab9 */ /* 0x000fe20000000a00 */
[----:B------:R-:W-:-:S04]  /*10d0*/  ISETP.NE.U32.AND P0, PT, RZ, UR4, PT ;  /* 0x00000004ff007c0c */ /* 0x000fc8000bf05070 */
[----:B------:R-:W-:-:S13]  /*10e0*/  ISETP.NE.AND.EX P0, PT, RZ, UR5, PT, P0 ;  /* 0x00000005ff007c0c */ /* 0x000fda000bf05300 */
[----:B------:R-:W-:Y:S05]  /*10f0*/  @!P0 BRA `(.L_x_11) ;  /* 0x00000000001c8947 */ /* 0x000fea0003800000 */
[----:B------:R-:W1:Y:S02]  /*1100*/  LDC.64 R2, c[0x0][0x598] ;  /* 0x00016600ff027b82 */ /* 0x000e640000000a00 */
[----:B-1----:R-:W2:Y:S02]  /*1110*/  LDG.E.64 R2, desc[UR36][R2.64] ;  /* 0x0000002402027981 */ /* 0x002ea4000c1e1b00 */
[----:B--2---:R-:W-:-:S04]  /*1120*/  ISETP.NE.U32.AND P0, PT, R2, RZ, PT ;  /* 0x000000ff0200720c */ /* 0x004fc80003f05070 */
[----:B------:R-:W-:-:S13]  /*1130*/  ISETP.NE.AND.EX P0, PT, R3, RZ, PT, P0 ;  /* 0x000000ff0300720c */ /* 0x000fda0003f05300 */
[----:B------:R-:W-:Y:S05]  /*1140*/  @!P0 BRA `(.L_x_11) ;  /* 0x0000000000088947 */ /* 0x000fea0003800000 */
[----:B------:R1:W5:Y:S01]  /*1150*/  LD.E R17, desc[UR36][R2.64] ;  /* 0x0000002402117980 */ /* 0x000362000c101900 */
[----:B------:R-:W-:Y:S05]  /*1160*/  BRA `(.L_x_12) ;  /* 0x0000000000247947 */ /* 0x000fea0003800000 */
.L_x_11:
[----:B------:R-:W-:Y:S02]  /*1170*/  ULDC.64 UR4, c[0x0][0x588] ;  /* 0x0001620000047ab9 */ /* 0x000fe40000000a00 */
[----:B------:R-:W-:-:S04]  /*1180*/  ISETP.NE.U32.AND P0, PT, RZ, UR4, PT ;  /* 0x00000004ff007c0c */ /* 0x000fc8000bf05070 */
[----:B------:R-:W-:-:S13]  /*1190*/  ISETP.NE.AND.EX P0, PT, RZ, UR5, PT, P0 ;  /* 0x00000005ff007c0c */ /* 0x000fda000bf05300 */
[----:B------:R-:W-:Y:S05]  /*11a0*/  @!P0 BRA `(.L_x_13) ;  /* 0x00000000000c8947 */ /* 0x000fea0003800000 */
[----:B------:R-:W1:Y:S02]  /*11b0*/  LDC.64 R2, c[0x0][0x588] ;  /* 0x00016200ff027b82 */ /* 0x000e640000000a00 */
[----:B-1----:R2:W5:Y:S01]  /*11c0*/  LDG.E R17, desc[UR36][R2.64] ;  /* 0x0000002402117981 */ /* 0x002562000c1e1900 */
[----:B------:R-:W-:Y:S05]  /*11d0*/  BRA `(.L_x_12) ;  /* 0x0000000000087947 */ /* 0x000fea0003800000 */
.L_x_13:
[----:B------:R-:W-:Y:S02]  /*11e0*/  ULDC UR4, c[0x0][0x580] ;  /* 0x0001600000047ab9 */ /* 0x000fe40000000800 */
[----:B------:R-:W-:-:S07]  /*11f0*/  IMAD.U32 R17, RZ, RZ, UR4 ;  /* 0x00000004ff117e24 */ /* 0x000fce000f8e00ff */
.L_x_12:
[----:B------:R-:W-:Y:S02]  /*1200*/  ULDC.64 UR4, c[0x0][0x5a0] ;  /* 0x0001680000047ab9 */ /* 0x000fe40000000a00 */
[----:B------:R-:W-:-:S04]  /*1210*/  ISETP.NE.U32.AND P0, PT, RZ, UR4, PT ;  /* 0x00000004ff007c0c */ /* 0x000fc8000bf05070 */
[----:B------:R-:W-:-:S13]  /*1220*/  ISETP.NE.AND.EX P0, PT, RZ, UR5, PT, P0 ;  /* 0x00000005ff007c0c */ /* 0x000fda000bf05300 */
[----:B------:R-:W-:Y:S05]  /*1230*/  @!P0 BRA `(.L_x_14) ;  /* 0x00000000001c8947 */ /* 0x000fea0003800000 */
[----:B-12---:R-:W1:Y:S02]  /*1240*/  LDC.64 R2, c[0x0][0x5a0] ;  /* 0x00016800ff027b82 */ /* 0x006e640000000a00 */
[----:B-1----:R-:W2:Y:S02]  /*1250*/  LDG.E.64 R2, desc[UR36][R2.64] ;  /* 0x0000002402027981 */ /* 0x002ea4000c1e1b00 */
[----:B--2---:R-:W-:-:S04]  /*1260*/  ISETP.NE.U32.AND P0, PT, R2, RZ, PT ;  /* 0x000000ff0200720c */ /* 0x004fc80003f05070 */
[----:B------:R-:W-:-:S13]  /*1270*/  ISETP.NE.AND.EX P0, PT, R3, RZ, PT, P0 ;  /* 0x000000ff0300720c */ /* 0x000fda0003f05300 */
[----:B------:R-:W-:Y:S05]  /*1280*/  @!P0 BRA `(.L_x_14) ;  /* 0x0000000000088947 */ /* 0x000fea0003800000 */
[----:B------:R1:W5:Y:S01]  /*1290*/  LD.E R18, desc[UR36][R2.64] ;  /* 0x0000002402127980 */ /* 0x000362000c101900 */
[----:B------:R-:W-:Y:S05]  /*12a0*/  BRA `(.L_x_15) ;  /* 0x0000000000247947 */ /* 0x000fea0003800000 */
.L_x_14:
[----:B------:R-:W-:Y:S02]  /*12b0*/  ULDC.64 UR4, c[0x0][0x590] ;  /* 0x0001640000047ab9 */ /* 0x000fe40000000a00 */
[----:B------:R-:W-:-:S04]  /*12c0*/  ISETP.NE.U32.AND P0, PT, RZ, UR4, PT ;  /* 0x00000004ff007c0c */ /* 0x000fc8000bf05070 */
[----:B------:R-:W-:-:S13]  /*12d0*/  ISETP.NE.AND.EX P0, PT, RZ, UR5, PT, P0 ;  /* 0x00000005ff007c0c */ /* 0x000fda000bf05300 */
[----:B------:R-:W-:Y:S05]  /*12e0*/  @!P0 BRA `(.L_x_16) ;  /* 0x00000000000c8947 */ /* 0x000fea0003800000 */
[----:B-12---:R-:W1:Y:S02]  /*12f0*/  LDC.64 R2, c[0x0][0x590] ;  /* 0x00016400ff027b82 */ /* 0x006e640000000a00 */
[----:B-1----:R2:W5:Y:S01]  /*1300*/  LDG.E R18, desc[UR36][R2.64] ;  /* 0x0000002402127981 */ /* 0x002562000c1e1900 */
[----:B------:R-:W-:Y:S05]  /*1310*/  BRA `(.L_x_15) ;  /* 0x0000000000087947 */ /* 0x000fea0003800000 */
.L_x_16:
[----:B------:R-:W-:Y:S02]  /*1320*/  ULDC UR4, c[0x0][0x584] ;  /* 0x0001610000047ab9 */ /* 0x000fe40000000800 */
[----:B------:R-:W-:-:S07]  /*1330*/  IMAD.U32 R18, RZ, RZ, UR4 ;  /* 0x00000004ff127e24 */ /* 0x000fce000f8e00ff */
.L_x_15:
[----:B------:R-:W-:-:S13]  /*1340*/  LOP3.LUT P0, RZ, R0, 0xff, RZ, 0xc0, !PT ;  /* 0x000000ff00ff7812 */ /* 0x000fda000780c0ff */
[----:B------:R-:W-:Y:S05]  /*1350*/  @!P0 EXIT ;  /* 0x000000000000894d */ /* 0x000fea0003800000 */
[----:B------:R-:W-:Y:S01]  /*1360*/  ULDC UR4, c[0x0][0x28c] ;  /* 0x0000a30000047ab9 */ /* 0x000fe20000000800 */
[----:B------:R-:W-:Y:S01]  /*1370*/  UMOV UR38, URZ ;  /* 0x0000003f00267c82 */ /* 0x000fe20008000000 */
[----:B------:R-:W-:Y:S01]  /*1380*/  UIADD3 UR4, UR4, 0x1f, URZ ;  /* 0x0000001f04047890 */ /* 0x000fe2000fffe03f */
[----:B------:R-:W-:-:S03]  /*1390*/  UMOV UR39, URZ ;  /* 0x0000003f00277c82 */ /* 0x000fc60008000000 */
[----:B------:R-:W-:-:S04]  /*13a0*/  USHF.R.S32.HI UR5, URZ, 0x1f, UR4 ;  /* 0x0000001f3f057899 */ /* 0x000fc80008011404 */
[----:B------:R-:W-:-:S04]  /*13b0*/  ULEA.HI UR5, UR5, UR4, URZ, 0x5 ;  /* 0x0000000405057291 */ /* 0x000fc8000f8f283f */
[----:B------:R-:W-:-:S12]  /*13c0*/  USHF.R.S32.HI UR44, URZ, 0x5, UR5 ;  /* 0x000000053f2c7899 */ /* 0x000fd80008011405 */
.L_x_552:
[----:B------:R-:W3:Y:S01]  /*13d0*/  S2R R0, SR_TID.X ;  /* 0x0000000000007919 */ /* 0x000ee20000002100 */
[----:B----4-:R-:W4:Y:S01]  /*13e0*/  S2UR UR7, SR_CgaCtaId ;  /* 0x00000000000779c3 */ /* 0x010f220000008800 */
[----:B------:R-:W-:Y:S02]  /*13f0*/  UMOV UR6, 0x400 ;  /* 0x0000040000067882 */ /* 0x000fe40000000000 */
[----:B----4-:R-:W-:Y:S01]  /*1400*/  ULEA UR6, UR7, UR6, 0x18 ;  /* 0x0000000607067291 */ /* 0x010fe2000f8ec03f */
[----:B---3--:R-:W-:-:S04]  /*1410*/  LOP3.LUT R0, R0, 0x80, RZ, 0xc0, !PT ;  /* 0x0000008000007812 */ /* 0x008fc800078ec0ff */
[----:B------:R-:W-:-:S06]  /*1420*/  SHF.R.U32.HI R0, RZ, 0x7, R0 ;  /* 0x00000007ff007819 */ /* 0x000fcc0000011600 */
[----:B------:R-:W3:Y:S02]  /*1430*/  SHFL.IDX PT, R0, R0, RZ, 0x1f ;  /* 0x00001fff00007589 */ /* 0x000ee400000e0000 */
[----:B---3--:R-:W-:-:S13]  /*1440*/  R2UR UR4, R0 ;  /* 0x00000000000472ca */ /* 0x008fda00000e0000 */
[----:B------:R-:W-:-:S04]  /*1450*/  ULEA.HI UR5, UR4, UR4, URZ, 0x1 ;  /* 0x0000000404057291 */ /* 0x000fc8000f8f083f */
[----:B------:R-:W-:-:S04]  /*1460*/  ULOP3.LUT UR5, UR5, 0x1ffffe, URZ, 0xc0, !UPT ;  /* 0x001ffffe05057892 */ /* 0x000fc8000f8ec03f */
[----:B------:R-:W-:-:S03]  /*1470*/  UIADD3 UR5, UR4, -UR5, URZ ;  /* 0x8000000504057290 */ /* 0x000fc6000fffe03f */
[----:B------:R-:W-:Y:S01]  /*1480*/  ULDC UR4, c[0x0][0x28c] ;  /* 0x0000a30000047ab9 */ /* 0x000fe20000000800 */
[----:B------:R-:W-:Y:S01]  /*1490*/  ULEA UR5, UR5, UR6, 0xb ;  /* 0x0000000605057291 */ /* 0x000fe2000f8e583f */
[----:B------:R-:W-:-:S03]  /*14a0*/  ISETP.LT.AND P0, PT, RZ, UR4, PT ;  /* 0x00000004ff007c0c */ /* 0x000fc6000bf01270 */
[----:B------:R-:W-:-:S04]  /*14b0*/  UIADD3 UR5, UR5, 0x100, URZ ;  /* 0x0000010005057890 */ /* 0x000fc8000fffe03f */
[----:B------:R-:W-:-:S04]  /*14c0*/  USHF.R.U32.HI UR5, URZ, 0x4, UR5 ;  /* 0x000000043f057899 */ /* 0x000fc80008011605 */
[----:B------:R-:W-:-:S04]  /*14d0*/  ULOP3.LUT UR5, UR5, 0x3fff, URZ, 0xc0, !UPT ;  /* 0x00003fff05057892 */ /* 0x000fc8000f8ec03f */
[----:B------:R-:W-:Y:S01]  /*14e0*/  ULOP3.LUT UR45, UR5, 0x10000, URZ, 0xfc, !UPT ;  /* 0x00010000052d7892 */ /* 0x000fe2000f8efc3f */
[----:B------:R-:W-:Y:S11]  /*14f0*/  @P0 BRA `(.L_x_17) ;  /* 0x0000000000400947 */ /* 0x000ff60003800000 */
[----:B------:R-:W-:Y:S01]  /*1500*/  MOV R0, 0x0 ;  /* 0x0000000000007802 */ /* 0x000fe20000000f00 */
[----:B------:R-:W-:Y:S01]  /*1510*/  ULDC.64 UR4, c[0x4][0x68] ;  /* 0x01001a0000047ab9 */ /* 0x000fe20000000a00 */
[----:B------:R-:W-:Y:S01]  /*1520*/  ULDC.64 UR6, c[0x4][0x8] ;  /* 0x0100020000067ab9 */ /* 0x000fe20000000a00 */
[----:B------:R-:W-:Y:S01]  /*1530*/  IMAD.U32 R4, RZ, RZ, UR4 ;  /* 0x00000004ff047e24 */ /* 0x000fe2000f8e00ff */
[----:B-12---:R1:W2:Y:S01]  /*1540*/  LDC.64 R2, c[0x4][R0] ;  /* 0x0100000000027b82 */ /* 0x0062a20000000a00 */
[----:B------:R-:W-:Y:S01]  /*1550*/  IMAD.U32 R5, RZ, RZ, UR5 ;  /* 0x00000005ff057e24 */ /* 0x000fe2000f8e00ff */
[----:B------:R-:W-:Y:S01]  /*1560*/  ULDC.64 UR4, c[0x4][0x70] ;  /* 0x01001c0000047ab9 */ /* 0x000fe20000000a00 */
[----:B------:R-:W-:Y:S02]  /*1570*/  IMAD.U32 R10, RZ, RZ, UR6 ;  /* 0x00000006ff0a7e24 */ /* 0x000fe4000f8e00ff */
[----:B0-----:R-:W-:Y:S02]  /*1580*/  IMAD.U32 R6, RZ, RZ, UR4 ;  /* 0x00000004ff067e24 */ /* 0x001fe4000f8e00ff */
[----:B------:R-:W-:-:S02]  /*1590*/  IMAD.U32 R7, RZ, RZ, UR5 ;  /* 0x00000005ff077e24 */ /* 0x000fc4000f8e00ff */
[----:B------:R-:W-:Y:S02]  /*15a0*/  IMAD.U32 R11, RZ, RZ, UR7 ;  /* 0x00000007ff0b7e24 */ /* 0x000fe4000f8e00ff */
[----:B------:R-:W-:Y:S02]  /*15b0*/  IMAD.MOV.U32 R8, RZ, RZ, 0x1e1 ;  /* 0x000001e1ff087424 */ /* 0x000fe400078e00ff */
[----:B------:R-:W-:Y:S02]  /*15c0*/  IMAD.MOV.U32 R12, RZ, RZ, 0x1 ;  /* 0x00000001ff0c7424 */ /* 0x000fe400078e00ff */
[----:B-1----:R-:W-:-:S07]  /*15d0*/  IMAD.MOV.U32 R13, RZ, RZ, RZ ;  /* 0x000000ffff0d7224 */ /* 0x002fce00078e00ff */
[----:B------:R-:W-:-:S07]  /*15e0*/  LEPC R20, `(.L_x_17) ;  /* 0x000000001014794e */ /* 0x000fce0000000000 */
[----:B--2--5:R-:W-:Y:S05]  /*15f0*/  CALL.ABS.NOINC R2 ;  /* 0x0000000002007343 */ /* 0x024fea0003c00000 */
.L_x_17:
[----:B------:R-:W-:-:S06]  /*1600*/  ULOP3.LUT UR4, UR40, 0x1, URZ, 0xfc, !UPT ;  /* 0x0000000128047892 */ /* 0x000fcc000f8efc3f */
[----:B------:R-:W-:-:S05]  /*1610*/  IMAD.U32 R0, RZ, RZ, UR4 ;  /* 0x00000004ff007e24 */ /* 0x000fca000f8e00ff */
[----:B------:R-:W-:-:S13]  /*1620*/  ISETP.NE.AND P0, PT, R0, 0x3, PT ;  /* 0x000000030000780c */ /* 0x000fda0003f05270 */
[----:B------:R-:W-:Y:S05]  /*1630*/  @!P0 BRA `(.L_x_18) ;  /* 0x0000000000048947 */ /* 0x000fea0003800000 */
[----:B------:R-:W-:Y:S01]  /*1640*/  BPT.TRAP 0x1 ;  /* 0x000000040000795c */ /* 0x000fe20000300000 */
.L_x_18:
[----:B------:R-:W3:Y:S01]  /*1650*/  S2UR UR5, SR_CgaCtaId ;  /* 0x00000000000579c3 */ /* 0x000ee20000008800 */
[----:B------:R-:W-:Y:S01]  /*1660*/  UMOV UR4, 0x400 ;  /* 0x0000040000047882 */ /* 0x000fe20000000000 */
[----:B-12---:R-:W-:Y:S02]  /*1670*/  IMAD.U32 R2, RZ, RZ, UR38 ;  /* 0x00000026ff027e24 */ /* 0x006fe4000f8e00ff */
[----:B------:R-:W-:-:S03]  /*1680*/  IMAD.U32 R3, RZ, RZ, UR39 ;  /* 0x00000027ff037e24 */ /* 0x000fc6000f8e00ff */
[----:B------:R-:W-:Y:S01]  /*1690*/  SHF.L.U32 R2, R2, 0x1f, RZ ;  /* 0x0000001f02027819 */ /* 0x000fe200000006ff */
[----:B---3--:R-:W-:-:S06]  /*16a0*/  ULEA UR4, UR5, UR4, 0x18 ;  /* 0x0000000405047291 */ /* 0x008fcc000f8ec03f */
[----:B------:R-:W-:-:S04]  /*16b0*/  IMAD.U32 R0, RZ, RZ, UR4 ;  /* 0x00000004ff007e24 */ /* 0x000fc8000f8e00ff */
[----:B------:R-:W-:-:S04]  /*16c0*/  IMAD R3, R3, 0x8, R0 ;  /* 0x0000000803037824 */ /* 0x000fc800078e0200 */
[----:B------:R1:W2:Y:S01]  /*16d0*/  SYNCS.PHASECHK.TRANS64.TRYWAIT P1, [R3+URZ], R2 ;  /* 0x00000002030075a7 */ /* 0x0002a2000802017f */
[----:B------:R-:W-:Y:S05]  /*16e0*/  @!P0 BRA `(.L_x_19) ;  /* 0x0000000000048947 */ /* 0x000fea0003800000 */
[----:B------:R-:W-:Y:S01]  /*16f0*/  BPT.TRAP 0x1 ;  /* 0x000000040000795c */ /* 0x000fe20000300000 */
.L_x_19:
[----:B--2---:R-:W-:Y:S05]  /*1700*/  @P1 BRA `(.L_x_20) ;  /* 0x0000000000081947 */ /* 0x004fea0003800000 */
[----:B------:R-:W2:Y:S02]  /*1710*/  SYNCS.PHASECHK.TRANS64.TRYWAIT P1, [R3+URZ], R2 ;  /* 0x00000002030075a7 */ /* 0x000ea4000802017f */
[----:B--2---:R-:W-:Y:S05]  /*1720*/  @!P1 BRA `(.L_x_21) ;  /* 0x0000010c00289947 */ /* 0x004fea0003800000 */
.L_x_20:
[----:B------:R-:W-:-:S04]  /*1730*/  UISETP.LT.AND UP0, UPT, UR44, 0x1, UPT ;  /* 0x000000012c00788c */ /* 0x000fc8000bf01270 */
[----:B------:R-:W-:-:S06]  /*1740*/  USEL UR4, UR44, 0x1, UP0 ;  /* 0x000000012c047887 */ /* 0x000fcc0008000000 */
[----:B------:R-:W-:Y:S01]  /*1750*/  IMAD.U32 R4, RZ, RZ, UR4 ;  /* 0x00000004ff047e24 */ /* 0x000fe2000f8e00ff */
[----:B------:R-:W-:Y:S05]  /*1760*/  WARPSYNC.ALL ;  /* 0x0000000000007948 */ /* 0x000fea0003800000 */
[----:B------:R-:W-:-:S04]  /*1770*/  IADD3 R4, -R4, UR44, RZ ;  /* 0x0000002c04047c10 */ /* 0x000fc8000fffe1ff */
[----:B------:R-:W-:Y:S02]  /*1780*/  ISETP.GE.AND P1, PT, R4, 0x1, PT ;  /* 0x000000010400780c */ /* 0x000fe40003f26270 */
[----:B------:R-:W-:Y:S01]  /*1790*/  R2UR UR4, R0 ;  /* 0x00000000000472ca */ /* 0x000fe200000e0000 */
[----:B------:R-:W-:Y:S01]  /*17a0*/  WARPGROUP.ARRIVE ;  /* 0x00000000000079c5 */ /* 0x000fe20000000000 */
[----:B------:R-:W-:Y:S01]  /*17b0*/  UMOV UR5, 0xc0000010 ;  /* 0xc000001000057882 */ /* 0x000fe20000000000 */
[----:B------:R-:W-:-:S10]  /*17c0*/  UMOV UR7, 0xc0000010 ;  /* 0xc000001000077882 */ /* 0x000fd40000000000 */
[----:B------:R-:W-:-:S04]  /*17d0*/  UIADD3 UR4, UR4, 0xa100, URZ ;  /* 0x0000a10004047890 */ /* 0x000fc8000fffe03f */
[----:B------:R-:W-:-:S04]  /*17e0*/  USHF.R.U32.HI UR4, URZ, 0x4, UR4 ;  /* 0x000000043f047899 */ /* 0x000fc80008011604 */
[----:B------:R-:W-:-:S04]  /*17f0*/  ULOP3.LUT UR4, UR4, 0x3fff, URZ, 0xc0, !UPT ;  /* 0x00003fff04047892 */ /* 0x000fc8000f8ec03f */
[----:B------:R-:W-:Y:S02]  /*1800*/  ULOP3.LUT UR9, UR4, 0x10000, URZ, 0xfc, !UPT ;  /* 0x0001000004097892 */ /* 0x000fe4000f8efc3f */
[----:B------:R-:W-:Y:S02]  /*1810*/  ULEA UR4, UR39, UR45, 0x9 ;  /* 0x0000002d27047291 */ /* 0x000fe4000f8e483f */
[----:B------:R-:W-:-:S09]  /*1820*/  ULEA UR6, UR39, UR9, 0x9 ;  /* 0x0000000927067291 */ /* 0x000fd2000f8e483f */
[----:B------:R-:W-:Y:S01]  /*1830*/  IGMMA.64x256x32.S8.S8 R24, gdesc[UR4], RZ, !UPT, gsb0 ;  /* 0x06600000041879f1 */ /* 0x000fe2000c0410ff */
[----:B------:R-:W-:Y:S01]  /*1840*/  UIADD3 UR4, UR4, 0x100, URZ ;  /* 0x0000010004047890 */ /* 0x000fe2000fffe03f */
[----:B------:R-:W-:Y:S01]  /*1850*/  UMOV UR5, 0xc0000010 ;  /* 0xc000001000057882 */ /* 0x000fe20000000000 */
[----:B------:R-:W-:Y:S02]  /*1860*/  WARPGROUP.DEPBAR.LE gsb0, 0x0 ;  /* 0x00008000000079c5 */ /* 0x000fe40000010000 */
[----:B------:R-:W-:Y:S04]  /*1870*/  STL.64 [R1], R24 ;  /* 0x0000001801007387 */ /* 0x000fe80000100a00 */
[----:B------:R-:W-:Y:S04]  /*1880*/  STL.64 [R1+0x8], R26 ;  /* 0x0000081a01007387 */ /* 0x000fe80000100a00 */
        /* <DEDUP_REMOVED lines=61> */
[----:B------:R3:W-:Y:S02]  /*1c60*/  STL.64 [R1+0x1f8], R150 ;  /* 0x0001f89601007387 */ /* 0x0007e40000100a00 */
[----:B---3--:R-:W-:-:S06]  /*1c70*/  WARPGROUP.ARRIVE ;  /* 0x00000000000079c5 */ /* 0x008fcc0000000000 */
[----:B------:R-:W-:Y:S03]  /*1c80*/  IGMMA.64x256x32.S8.S8 R24, gdesc[UR4], RZ, !UPT, gsb0 ;  /* 0x06600000041879f1 */ /* 0x000fe6000c0410ff */
[----:B------:R-:W-:Y:S02]  /*1c90*/  WARPGROUP.DEPBAR.LE gsb0, 0x0 ;  /* 0x00008000000079c5 */ /* 0x000fe40000010000 */
[----:B------:R-:W-:Y:S05]  /*1ca0*/  @!P1 BRA `(.L_x_22) ;  /* 0x0000000c00989947 */ /* 0x000fea0003800000 */
[----:B------:R-:W-:Y:S02]  /*1cb0*/  UIADD3 UR4, UR39, 0x1, URZ ;  /* 0x0000000127047890 */ /* 0x000fe4000fffe03f */
[----:B-12---:R-:W-:Y:S02]  /*1cc0*/  IMAD.U32 R2, RZ, RZ, UR39 ;  /* 0x00000027ff027e24 */ /* 0x006fe4000f8e00ff */
[----:B------:R-:W-:-:S04]  /*1cd0*/  UISETP.NE.AND UP0, UPT, UR4, 0x5, UPT ;  /* 0x000000050400788c */ /* 0x000fc8000bf05270 */
[----:B------:R-:W-:Y:S02]  /*1ce0*/  USEL UR5, URZ, 0x1, UP0 ;  /* 0x000000013f057887 */ /* 0x000fe40008000000 */
[----:B------:R-:W-:Y:S02]  /*1cf0*/  USEL UR8, UR4, URZ, UP0 ;  /* 0x0000003f04087287 */ /* 0x000fe40008000000 */
[----:B------:R-:W-:-:S06]  /*1d00*/  ULOP3.LUT UR5, UR38, UR5, URZ, 0x3c, !UPT ;  /* 0x0000000526057292 */ /* 0x000fcc000f8e3c3f */
[----:B------:R-:W-:-:S07]  /*1d10*/  IMAD.U32 R3, RZ, RZ, UR5 ;  /* 0x00000005ff037e24 */ /* 0x000fce000f8e00ff */
.L_x_29:
[----:B------:R-:W-:Y:S05]  /*1d20*/  @!P0 BRA `(.L_x_23) ;  /* 0x0000000000048947 */ /* 0x000fea0003800000 */
[----:B------:R-:W-:Y:S01]  /*1d30*/  BPT.TRAP 0x1 ;  /* 0x000000040000795c */ /* 0x000fe20000300000 */
.L_x_23:
[----:B------:R-:W1:Y:S01]  /*1d40*/  S2UR UR5, SR_CgaCtaId ;  /* 0x00000000000579c3 */ /* 0x000e620000008800 */
[----:B------:R-:W-:Y:S01]  /*1d50*/  UMOV UR4, 0x400 ;  /* 0x0000040000047882 */ /* 0x000fe20000000000 */
[----:B------:R-:W-:Y:S01]  /*1d60*/  IMAD.U32 R5, RZ, RZ, UR8 ;  /* 0x00000008ff057e24 */ /* 0x000fe2000f8e00ff */
[----:B0-----:R-:W-:Y:S01]  /*1d70*/  SHF.L.U32 R6, R3, 0x1f, RZ ;  /* 0x0000001f03067819 */ /* 0x001fe200000006ff */
[----:B-1----:R-:W-:-:S06]  /*1d80*/  ULEA UR4, UR5, UR4, 0x18 ;  /* 0x0000000405047291 */ /* 0x002fcc000f8ec03f */
[----:B------:R-:W-:-:S04]  /*1d90*/  IMAD.U32 R0, RZ, RZ, UR4 ;  /* 0x00000004ff007e24 */ /* 0x000fc8000f8e00ff */
[----:B------:R-:W-:-:S04]  /*1da0*/  IMAD R5, R5, 0x8, R0 ;  /* 0x0000000805057824 */ /* 0x000fc800078e0200 */
[----:B------:R0:W1:Y:S01]  /*1db0*/  SYNCS.PHASECHK.TRANS64.TRYWAIT P1, [R5+URZ], R6 ;  /* 0x00000006050075a7 */ /* 0x000062000802017f */
[----:B------:R-:W-:Y:S05]  /*1dc0*/  @!P0 BRA `(.L_x_24) ;  /* 0x0000000000048947 */ /* 0x000fea0003800000 */
[----:B------:R-:W-:Y:S01]  /*1dd0*/  BPT.TRAP 0x1 ;  /* 0x000000040000795c */ /* 0x000fe20000300000 */
.L_x_24:
[----:B-1----:R-:W-:Y:S05]  /*1de0*/  @P1 BRA `(.L_x_25) ;  /* 0x0000000000081947 */ /* 0x002fea0003800000 */
[----:B------:R-:W1:Y:S02]  /*1df0*/  SYNCS.PHASECHK.TRANS64.TRYWAIT P1, [R5+URZ], R6 ;  /* 0x00000006050075a7 */ /* 0x000e64000802017f */
[----:B-1----:R-:W-:Y:S05]  /*1e00*/  @!P1 BRA `(.L_x_26) ;  /* 0x0000010400849947 */ /* 0x002fea0003800000 */
.L_x_25:
[----:B------:R-:W-:Y:S04]  /*1e10*/  STL [R1+0x2b8], R155 ;  /* 0x0002b89b01007387 */ /* 0x000fe80000100800 */
        /* <DEDUP_REMOVED lines=21> */
[----:B------:R2:W-:Y:S04]  /*1f70*/  STL.64 [R1+0x208], R108 ;  /* 0x0002086c01007387 */ /* 0x0005e80000100a00 */
[----:B--2---:R-:W2:Y:S04]  /*1f80*/  LDL.LU.64 R108, [R1] ;  /* 0x00000000016c7983 */ /* 0x004ea80000300a00 */
[----:B------:R-:W2:Y:S04]  /*1f90*/  LDL.LU.64 R110, [R1+0x8] ;  /* 0x00000800016e7983 */ /* 0x000ea80000300a00 */
        /* <DEDUP_REMOVED lines=61> */
[----:B------:R-:W2:Y:S01]  /*2370*/  LDL.LU.64 R234, [R1+0x1f8] ;  /* 0x0001f80001ea7983 */ /* 0x000ea20000300a00 */
[----:B------:R-:W-:-:S02]  /*2380*/  ULEA UR4, UR8, UR45, 0x9 ;  /* 0x0000002d08047291 */ /* 0x000fc4000f8e483f */
[----:B------:R-:W-:Y:S01]  /*2390*/  ULEA UR6, UR8, UR9, 0x9 ;  /* 0x0000000908067291 */ /* 0x000fe2000f8e483f */
[----:B------:R-:W-:Y:S01]  /*23a0*/  UMOV UR5, 0xc0000010 ;  /* 0xc000001000057882 */ /* 0x000fe20000000000 */
[----:B------:R-:W-:Y:S01]  /*23b0*/  UMOV UR7, 0xc0000010 ;  /* 0xc000001000077882 */ /* 0x000fe20000000000 */
[----:B--2---:R-:W-:-:S06]  /*23c0*/  WARPGROUP.ARRIVE ;  /* 0x00000000000079c5 */ /* 0x004fcc0000000000 */
[----:B------:R-:W-:Y:S03]  /*23d0*/  IGMMA.64x256x32.S8.S8 R108, gdesc[UR4], R108, gsb0 ;  /* 0x06600000046c79f1 */ /* 0x000fe6000804106c */
        /* <DEDUP_REMOVED lines=65> */
[----:B--2---:R3:W5:Y:S04]  /*27f0*/  LDL.LU R155, [R1+0x2b8] ;  /* 0x0002b800019b7983 */ /* 0x0047680000300800 */
        /* <DEDUP_REMOVED lines=22> */
[----:B------:R-:W-:Y:S01]  /*2960*/  UIADD3 UR4, UR4, 0x100, URZ ;  /* 0x0000010004047890 */ /* 0x000fe2000fffe03f */
[----:B------:R-:W-:Y:S01]  /*2970*/  UMOV UR5, 0xc0000010 ;  /* 0xc000001000057882 */ /* 0x000fe20000000000 */
[----:B--2---:R-:W-:-:S07]  /*2980*/  WARPGROUP.ARRIVE ;  /* 0x00000000000079c5 */ /* 0x004fce0000000000 */
[----:B------:R-:W-:Y:S03]  /*2990*/  IGMMA.64x256x32.S8.S8 R24, gdesc[UR4], R24, gsb0 ;  /* 0x06600000041879f1 */ /* 0x000fe60008041018 */
[----:B------:R-:W-:Y:S02]  /*29a0*/  WARPGROUP.DEPBAR.LE gsb0, 0x0 ;  /* 0x00008000000079c5 */ /* 0x000fe40000010000 */
[----:B---3--:R-:W-:Y:S05]  /*29b0*/  @!P0 BRA `(.L_x_27) ;  /* 0x0000000000048947 */ /* 0x008fea0003800000 */
[----:B------:R-:W-:Y:S01]  /*29c0*/  BPT.TRAP 0x1 ;  /* 0x000000040000795c */ /* 0x000fe20000300000 */
.L_x_27:
[----:B------:R-:W-:Y:S01]  /*29d0*/  ISETP.NE.AND P1, PT, R19, RZ, PT ;  /* 0x000000ff1300720c */ /* 0x000fe20003f25270 */
[----:B------:R-:W-:-:S12]  /*29e0*/  UISETP.GT.U32.AND UP0, UPT, UR40, 0x1, UPT ;  /* 0x000000012800788c */ /* 0x000fd8000bf04070 */
[----:B01----:R-:W-:-:S04]  /*29f0*/  @P1 IMAD R5, R2, 0x8, R0 ;  /* 0x0000000802051824 */ /* 0x003fc800078e0200 */
[----:B------:R-:W-:-:S05]  /*2a00*/  @P1 VIADD R5, R5, 0x28 ;  /* 0x0000002805051836 */ /* 0x000fca0000000000 */
[----:B-----5:R-:W-:-:S04]  /*2a10*/  @P1 PRMT R5, R155, 0x654, R5 ;  /* 0x000006549b051816 */ /* 0x020fc80000000005 */
[----:B------:R0:W-:Y:S01]  /*2a20*/  @P1 SYNCS.ARRIVE.TRANS64.RED.A1T0 RZ, [R5+URZ], RZ ;  /* 0x000000ff05ff19a7 */ /* 0x0001e2000810043f */
[----:B------:R-:W-:-:S13]  /*2a30*/  PLOP3.LUT P1, PT, PT, PT, UP0, 0x80, 0x0 ;  /* 0x000000000000781c */ /* 0x000fda0003f2f008 */
[----:B0-----:R-:W-:Y:S05]  /*2a40*/  @P1 BRA `(.L_x_28) ;  /* 0x0000000000041947 */ /* 0x001fea0003800000 */
[----:B------:R-:W-:Y:S01]  /*2a50*/  BPT.TRAP 0x1 ;  /* 0x000000040000795c */ /* 0x000fe20000300000 */
.L_x_28:
[----:B------:R-:W-:Y:S01]  /*2a60*/  UIADD3 UR8, UR8, 0x1, URZ ;  /* 0x0000000108087890 */ /* 0x000fe2000fffe03f */
[----:B------:R-:W-:Y:S01]  /*2a70*/  ISETP.GT.AND P2, PT, R4, 0x1, PT ;  /* 0x000000010400780c */ /* 0x000fe20003f44270 */
[----:B------:R-:W-:Y:S02]  /*2a80*/  VIADD R2, R2, 0x1 ;  /* 0x0000000102027836 */ /* 0x000fe40000000000 */
[----:B------:R-:W-:Y:S01]  /*2a90*/  UISETP.NE.AND UP0, UPT, UR8, 0x5, UPT ;  /* 0x000000050800788c */ /* 0x000fe2000bf05270 */
[----:B------:R-:W-:Y:S02]  /*2aa0*/  VIADD R4, R4, 0xffffffff ;  /* 0xffffffff04047836 */ /* 0x000fe40000000000 */
[C---:B------:R-:W-:Y:S01]  /*2ab0*/  ISETP.NE.AND P1, PT, R2.reuse, 0x5, PT ;  /* 0x000000050200780c */ /* 0x040fe20003f25270 */
[----:B------:R-:W-:Y:S02]  /*2ac0*/  USEL UR4, URZ, 0x1, UP0 ;  /* 0x000000013f047887 */ /* 0x000fe40008000000 */
[----:B------:R-:W-:Y:S01]  /*2ad0*/  USEL UR8, UR8, URZ, UP0 ;  /* 0x0000003f08087287 */ /* 0x000fe20008000000 */
[----:B------:R-:W-:-:S03]  /*2ae0*/  SEL R2, R2, RZ, P1 ;  /* 0x000000ff02027207 */ /* 0x000fc60000800000 */
[----:B------:R-:W-:Y:S01]  /*2af0*/  LOP3.LUT R3, R3, UR4, RZ, 0x3c, !PT ;  /* 0x0000000403037c12 */ /* 0x000fe2000f8e3cff */
[----:B------:R-:W-:Y:S07]  /*2b00*/  @P2 BRA `(.L_x_29) ;  /* 0xfffffff000842947 */ /* 0x000fee000383ffff */
.L_x_22:
[----:B-12---:R-:W1:Y:S02]  /*2b10*/  LDC R2, c[0x0][0x28c] ;  /* 0x0000a300ff027b82 */ /* 0x006e640000000800 */
[----:B-1----:R-:W-:-:S13]  /*2b20*/  ISETP.GE.AND P1, PT, R2, 0x1, PT ;  /* 0x000000010200780c */ /* 0x002fda0003f26270 */
[----:B------:R-:W-:Y:S05]  /*2b30*/  @!P1 BRA `(.L_x_30) ;  /* 0x0000000000549947 */ /* 0x000fea0003800000 */
[----:B------:R-:W-:Y:S05]  /*2b40*/  @!P0 BRA `(.L_x_31) ;  /* 0x0000000000048947 */ /* 0x000fea0003800000 */
[----:B------:R-:W-:Y:S01]  /*2b50*/  BPT.TRAP 0x1 ;  /* 0x000000040000795c */ /* 0x000fe20000300000 */
.L_x_31:
[----:B------:R-:W-:Y:S01]  /*2b60*/  ISETP.NE.AND P0, PT, R19, RZ, PT ;  /* 0x000000ff1300720c */ /* 0x000fe20003f05270 */
[----:B------:R-:W-:-:S12]  /*2b70*/  BSSY B0, `(.L_x_32) ;  /* 0x000000d000007945 */ /* 0x000fd80003800000 */
[----:B------:R-:W-:Y:S05]  /*2b80*/  @!P0 BRA `(.L_x_33) ;  /* 0x00000000002c8947 */ /* 0x000fea0003800000 */
[----:B------:R-:W-:-:S04]  /*2b90*/  UISETP.LT.AND UP0, UPT, UR44, 0x1, UPT ;  /* 0x000000012c00788c */ /* 0x000fc8000bf01270 */
[----:B------:R-:W-:-:S04]  /*2ba0*/  USEL UR6, UR44, 0x1, UP0 ;  /* 0x000000012c067887 */ /* 0x000fc80008000000 */
[----:B------:R-:W-:-:S04]  /*2bb0*/  UIADD3 UR6, UR39, UR44, -UR6 ;  /* 0x0000002c27067290 */ /* 0x000fc8000fffe806 */
[----:B------:R-:W-:-:S04]  /*2bc0*/  UIMAD.WIDE.U32 UR4, UR6, -0x33333333, URZ ;  /* 0xcccccccd060478a5 */ /* 0x000fc8000f8e003f */
[----:B------:R-:W-:-:S04]  /*2bd0*/  USHF.R.U32.HI UR4, URZ, 0x2, UR5 ;  /* 0x000000023f047899 */ /* 0x000fc80008011605 */
[----:B------:R-:W-:-:S06]  /*2be0*/  UIMAD UR6, UR4, -0x5, UR6 ;  /* 0xfffffffb040678a4 */ /* 0x000fcc000f8e0206 */
[----:B------:R-:W-:-:S04]  /*2bf0*/  IMAD.U32 R2, RZ, RZ, UR6 ;  /* 0x00000006ff027e24 */ /* 0x000fc8000f8e00ff */
[----:B------:R-:W-:-:S04]  /*2c00*/  IMAD R0, R2, 0x8, R0 ;  /* 0x0000000802007824 */ /* 0x000fc800078e0200 */
[----:B------:R-:W-:-:S05]  /*2c10*/  VIADD R0, R0, 0x28 ;  /* 0x0000002800007836 */ /* 0x000fca0000000000 */
[----:B------:R-:W-:-:S04]  /*2c20*/  PRMT R0, R155, 0x654, R0 ;  /* 0x000006549b007816 */ /* 0x000fc80000000000 */
[----:B------:R1:W-:Y:S03]  /*2c30*/  SYNCS.ARRIVE.TRANS64.RED.A1T0 RZ, [R0+URZ], RZ ;  /* 0x000000ff00ff79a7 */ /* 0x0003e6000810043f */
.L_x_33:
[----:B------:R-:W-:Y:S05]  /*2c40*/  BSYNC B0 ;  /* 0x0000000000007941 */ /* 0x000fea0003800000 */
.L_x_32:
[----:B------:R-:W-:-:S06]  /*2c50*/  UISETP.GT.U32.AND UP0, UPT, UR40, 0x1, UPT ;  /* 0x000000012800788c */ /* 0x000fcc000bf04070 */
[----:B------:R-:W-:-:S13]  /*2c60*/  PLOP3.LUT P0, PT, PT, PT, UP0, 0x80, 0x0 ;  /* 0x000000000000781c */ /* 0x000fda0003f0f008 */
[----:B------:R-:W-:Y:S05]  /*2c70*/  @P0 BRA `(.L_x_30) ;  /* 0x0000000000040947 */ /* 0x000fea0003800000 */
[----:B------:R-:W-:Y:S01]  /*2c80*/  BPT.TRAP 0x1 ;  /* 0x000000040000795c */ /* 0x000fe20000300000 */
.L_x_30:
[----:B0-----:R-:W0:Y:S01]  /*2c90*/  S2R R6, SR_TID.X ;  /* 0x0000000000067919 */ /* 0x001e220000002100 */
[----:B------:R-:W-:Y:S01]  /*2ca0*/  IMAD.MOV.U32 R13, RZ, RZ, 0x6540 ;  /* 0x00006540ff0d7424 */ /* 0x000fe200078e00ff */
[----:B------:R-:W-:Y:S02]  /*2cb0*/  UIMAD.WIDE UR8, UR42, 0x100, URZ ;  /* 0x000001002a0878a5 */ /* 0x000fe4000f8e023f */
[----:B------:R-:W-:Y:S01]  /*2cc0*/  USHF.R.S32.HI UR10, URZ, 0x1f, UR43 ;  /* 0x0000001f3f0a7899 */ /* 0x000fe2000801142b */
[----:B------:R-:W-:Y:S01]  /*2cd0*/  ULDC.64 UR6, c[0x0][0x5d0] ;  /* 0x0001740000067ab9 */ /* 0x000fe20000000a00 */
[----:B------:R-:W-:Y:S02]  /*2ce0*/  USHF.L.U32 UR42, UR42, 0x8, URZ ;  /* 0x000000082a2a7899 */ /* 0x000fe4000800063f */
[----:B------:R-:W-:Y:S02]  /*2cf0*/  UIMAD UR4, UR10, UR6, URZ ;  /* 0x000000060a0472a4 */ /* 0x000fe4000f8e023f */
[----:B------:R-:W-:-:S02]  /*2d00*/  UIADD3 UR39, UR44, UR39, URZ ;  /* 0x000000272c277290 */ /* 0x000fc4000fffe03f */
[----:B------:R-:W-:Y:S02]  /*2d10*/  UIMAD UR4, UR43, UR7, UR4 ;  /* 0x000000072b0472a4 */ /* 0x000fe4000f8e0204 */
[----:B------:R-:W-:Y:S02]  /*2d20*/  UISETP.GT.U32.AND UP1, UPT, UR39, 0x4, UPT ;  /* 0x000000042700788c */ /* 0x000fe4000bf24070 */
[----:B------:R-:W-:Y:S02]  /*2d30*/  UISETP.GE.U32.AND UP2, UPT, UR44, 0x5, UPT ;  /* 0x000000052c00788c */ /* 0x000fe4000bf46070 */
[----:B------:R-:W-:Y:S01]  /*2d40*/  UISETP.LT.U32.AND UP1, UPT, UR44, 0x5, UP1 ;  /* 0x000000052c00788c */ /* 0x000fe20008f21070 */
[--C-:B0-----:R-:W-:Y:S01]  /*2d50*/  SHF.R.U32.HI R2, RZ, 0x7, R6.reuse ;  /* 0x00000007ff027819 */ /* 0x101fe20000011606 */
[----:B------:R-:W-:Y:S01]  /*2d60*/  IMAD.SHL.U32 R12, R6, 0x2, RZ ;  /* 0x00000002060c7824 */ /* 0x000fe200078e00ff */
[----:B------:R-:W-:Y:S02]  /*2d70*/  SHF.R.U32.HI R3, RZ, 0x2, R6 ;  /* 0x00000002ff037819 */ /* 0x000fe40000011606 */
[----:B------:R-:W-:-:S02]  /*2d80*/  LOP3.LUT R2, R2, 0x1, RZ, 0xc0, !PT ;  /* 0x0000000102027812 */ /* 0x000fc400078ec0ff */
[----:B------:R-:W-:Y:S02]  /*2d90*/  LOP3.LUT R4, R6, 0x60, RZ, 0xc0, !PT ;  /* 0x0000006006047812 */ /* 0x000fe400078ec0ff */
[----:B------:R-:W-:Y:S01]  /*2da0*/  LOP3.LUT R3, R3, 0x7, RZ, 0xc0, !PT ;  /* 0x0000000703037812 */ /* 0x000fe200078ec0ff */
[----:B------:R-:W-:Y:S01]  /*2db0*/  IMAD.SHL.U32 R160, R2, 0x40, RZ ;  /* 0x0000004002a07824 */ /* 0x000fe200078e00ff */
[----:B------:R-:W-:Y:S02]  /*2dc0*/  LOP3.LUT R12, R12, 0x6, RZ, 0xc0, !PT ;  /* 0x000000060c0c7812 */ /* 0x000fe400078ec0ff */
[----:B------:R-:W-:Y:S02]  /*2dd0*/  SHF.R.U32.HI R4, RZ, 0x1, R4 ;  /* 0x00000001ff047819 */ /* 0x000fe40000011604 */
[--C-:B------:R-:W-:Y:S02]  /*2de0*/  LOP3.LUT R160, R160, 0x40, R3.reuse, 0xe2, !PT ;  /* 0x00000040a0a07812 */ /* 0x100fe400078ee203 */
[----:B------:R-:W-:Y:S01]  /*2df0*/  PRMT R12, R12, R13, UR41 ;  /* 0x000000290c0c7e16 */ /* 0x000fe2000800000d */
[----:B------:R-:W-:Y:S01]  /*2e00*/  USHF.L.U32 UR41, UR41, 0x8, URZ ;  /* 0x0000000829297899 */ /* 0x000fe2000800063f */
[----:B-1----:R-:W-:Y:S01]  /*2e10*/  IADD3 R0, RZ, -R4, -R3 ;  /* 0x80000004ff007210 */ /* 0x002fe20007ffe803 */
[----:B------:R-:W-:Y:S01]  /*2e20*/  IMAD.MOV.U32 R3, RZ, RZ, -0x2 ;  /* 0xfffffffeff037424 */ /* 0x000fe200078e00ff */
[----:B------:R-:W-:Y:S01]  /*2e30*/  LOP3.LUT R160, R160, UR8, R4, 0xfe, !PT ;  /* 0x00000008a0a07c12 */ /* 0x000fe2000f8efe04 */
[----:B------:R-:W-:Y:S01]  /*2e40*/  IMAD.U32 R4, RZ, RZ, UR6 ;  /* 0x00000006ff047e24 */ /* 0x000fe2000f8e00ff */
[----:B------:R-:W-:Y:S01]  /*2e50*/  SHF.R.S32.HI R13, RZ, 0x1f, R12 ;  /* 0x0000001fff0d7819 */ /* 0x000fe2000001140c */
[----:B------:R-:W-:Y:S01]  /*2e60*/  ULDC UR6, c[0x0][0x284] ;  /* 0x0000a10000067ab9 */ /* 0x000fe20000000800 */
[----:B------:R-:W-:-:S02]  /*2e70*/  IMAD R0, R2, -0x40, R0 ;  /* 0xffffffc002007824 */ /* 0x000fc400078e0200 */
[----:B------:R-:W-:Y:S02]  /*2e80*/  IMAD.U32 R154, RZ, RZ, UR6 ;  /* 0x00000006ff9a7e24 */ /* 0x000fe4000f8e00ff */
[----:B------:R-:W-:-:S03]  /*2e90*/  IMAD.WIDE.U32 R4, R4, UR43, R12 ;  /* 0x0000002b04047c25 */ /* 0x000fc6000f8e000c */
[----:B------:R-:W-:Y:S01]  /*2ea0*/  IADD3 R154, R154, -UR42, R0 ;  /* 0x8000002a9a9a7c10 */ /* 0x000fe2000fffe000 */
[----:B------:R-:W-:Y:S01]  /*2eb0*/  VIADD R5, R5, UR4 ;  /* 0x0000000405057c36 */ /* 0x000fe20008000000 */
[----:B------:R-:W-:Y:S01]  /*2ec0*/  ULDC UR4, c[0x0][0x288] ;  /* 0x0000a20000047ab9 */ /* 0x000fe20000000800 */
[----:B------:R-:W-:Y:S01]  /*2ed0*/  LOP3.LUT R0, R6, 0x3, RZ, 0xc0, !PT ;  /* 0x0000000306007812 */ /* 0x000fe200078ec0ff */
[----:B------:R-:W-:-:S04]  /*2ee0*/  UISETP.GE.AND UP0, UPT, UR41, UR4, UPT ;  /* 0x000000042900728c */ /* 0x000fc8000bf06270 */
[----:B------:R-:W-:Y:S01]  /*2ef0*/  UISETP.GE.OR UP0, UPT, UR42, UR6, UP0 ;  /* 0x000000062a00728c */ /* 0x000fe20008706670 */
[----:B------:R-:W-:Y:S01]  /*2f00*/  IMAD R0, R0, R3, UR4 ;  /* 0x0000000400007e24 */ /* 0x000fe2000f8e0203 */
[----:B------:R-:W-:Y:S02]  /*2f10*/  UIMAD.WIDE.U32 UR4, UR39, -0x33333333, URZ ;  /* 0xcccccccd270478a5 */ /* 0x000fe4000f8e003f */
[----:B------:R-:W-:Y:S01]  /*2f20*/  USEL UR6, URZ, 0x1, !UP1 ;  /* 0x000000013f067887 */ /* 0x000fe2000c800000 */
[----:B------:R-:W-:Y:S01]  /*2f30*/  VIADD R0, R0, -UR41 ;  /* 0x8000002900007c36 */ /* 0x000fe20008000000 */
[----:B------:R-:W-:Y:S01]  /*2f40*/  PLOP3.LUT P0, PT, PT, PT, UP0, 0x80, 0x0 ;  /* 0x000000000000781c */ /* 0x000fe20003f0f008 */
[----:B------:R-:W-:Y:S02]  /*2f50*/  USHF.R.U32.HI UR4, URZ, 0x2, UR5 ;  /* 0x000000023f047899 */ /* 0x000fe40008011605 */
[----:B------:R-:W-:Y:S02]  /*2f60*/  ULOP3.LUT UR38, UR38, UR6, URZ, 0x3c, !UPT ;  /* 0x0000000626267292 */ /* 0x000fe4000f8e3c3f */
[----:B------:R-:W-:-:S02]  /*2f70*/  UIMAD UR39, UR4, -0x5, UR39 ;  /* 0xfffffffb042778a4 */ /* 0x000fc4000f8e0227 */
[----:B------:R-:W-:Y:S01]  /*2f80*/  @UP2 ULOP3.LUT UR38, UR38, 0x1, UR4, 0x78, !UPT ;  /* 0x0000000126262892 */ /* 0x000fe2000f8e7804 */
[----:B------:R-:W-:-:S05]  /*2f90*/  UMOV UR42, 0xffffffff ;  /* 0xffffffff002a7882 */ /* 0x000fca0000000000 */
[----:B------:R-:W-:Y:S06]  /*2fa0*/  @P0 BRA `(.L_x_34) ;  /* 0x000000d000f80947 */ /* 0x000fec0003800000 */
[----:B------:R-:W0:Y:S01]  /*2fb0*/  LDC.64 R2, c[0x0][0x5c8] ;  /* 0x00017200ff027b82 */ /* 0x000e220000000a00 */
[----:B------:R-:W-:Y:S01]  /*2fc0*/  ULDC.64 UR4, c[0x0][0x5c0] ;  /* 0x0001700000047ab9 */ /* 0x000fe20000000a00 */
[----:B------:R-:W-:Y:S01]  /*2fd0*/  BSSY B0, `(.L_x_34) ;  /* 0x0000d3b000007945 */ /* 0x000fe20003800000 */
[C---:B0-----:R-:W-:Y:S01]  /*2fe0*/  IMAD R6, R2.reuse, UR9, RZ ;  /* 0x0000000902067c24 */ /* 0x041fe2000f8e02ff */
[----:B------:R-:W-:Y:S01]  /*2ff0*/  SHF.L.U64.HI R9, R2, 0x3, R3 ;  /* 0x0000000302097819 */ /* 0x000fe20000010203 */
[----:B------:R-:W-:-:S04]  /*3000*/  IMAD.WIDE.U32 R4, R160, R2, R4 ;  /* 0x00000002a0047225 */ /* 0x000fc800078e0004 */
[----:B------:R-:W-:Y:S01]  /*3010*/  IMAD R6, R160, R3, R6 ;  /* 0x00000003a0067224 */ /* 0x000fe200078e0206 */
[----:B------:R-:W-:Y:S01]  /*3020*/  IADD3 R4, P0, R4, UR4, RZ ;  /* 0x0000000404047c10 */ /* 0x000fe2000ff1e0ff */
[----:B------:R-:W-:Y:S02]  /*3030*/  IMAD.SHL.U32 R8, R2, 0x8, RZ ;  /* 0x0000000802087824 */ /* 0x000fe400078e00ff */
[----:B------:R-:W-:-:S03]  /*3040*/  IMAD.IADD R6, R5, 0x1, R6 ;  /* 0x0000000105067824 */ /* 0x000fc600078e0206 */
[-C--:B------:R-:W-:Y:S02]  /*3050*/  IADD3 R10, P1, R8, R4.reuse, RZ ;  /* 0x00000004080a7210 */ /* 0x080fe40007f3e0ff */
[----:B------:R-:W-:Y:S02]  /*3060*/  IADD3.X R5, R6, UR5, RZ, P0, !PT ;  /* 0x0000000506057c10 */ /* 0x000fe400087fe4ff */
[----:B------:R-:W-:-:S03]  /*3070*/  LEA R6, P0, R2, R4, 0x7 ;  /* 0x0000000402067211 */ /* 0x000fc600078038ff */
[----:B------:R-:W-:Y:S01]  /*3080*/  IMAD.X R11, R9, 0x1, R5, P1 ;  /* 0x00000001090b7824 */ /* 0x000fe200008e0605 */
[----:B------:R-:W-:Y:S02]  /*3090*/  LEA.HI.X R7, R2, R5, R3, 0x7, P0 ;  /* 0x0000000502077211 */ /* 0x000fe400000f3c03 */
[----:B-----5:R-:W-:Y:S02]  /*30a0*/  ISETP.NE.AND P0, PT, R18, RZ, PT ;  /* 0x000000ff1200720c */ /* 0x020fe40003f05270 */
[----:B------:R-:W-:-:S05]  /*30b0*/  IADD3 R8, P2, R8, R6, RZ ;  /* 0x0000000608087210 */ /* 0x000fca0007f5e0ff */
[----:B------:R-:W-:-:S06]  /*30c0*/  IMAD.X R9, R9, 0x1, R7, P2 ;  /* 0x0000000109097824 */ /* 0x000fcc00010e0607 */
[----:B------:R-:W-:Y:S05]  /*30d0*/  @!P0 BRA `(.L_x_35) ;  /* 0x0000009800988947 */ /* 0x000fea0003800000 */
[----:B------:R-:W0:Y:S01]  /*30e0*/  LDC.64 R20, c[0x0][0x5b0] ;  /* 0x00016c00ff147b82 */ /* 0x000e220000000a00 */
[----:B------:R-:W-:Y:S01]  /*30f0*/  ULDC.64 UR6, c[0x0][0x5b8] ;  /* 0x00016e0000067ab9 */ /* 0x000fe20000000a00 */
[----:B------:R-:W-:Y:S01]  /*3100*/  ISETP.GE.AND P1, PT, R154, 0x1, PT ;  /* 0x000000019a00780c */ /* 0x000fe20003f26270 */
[----:B------:R-:W-:Y:S02]  /*3110*/  UIMAD UR4, UR10, UR6, URZ ;  /* 0x000000060a0472a4 */ /* 0x000fe4000f8e023f */
[----:B------:R-:W-:Y:S01]  /*3120*/  IMAD.U32 R156, RZ, RZ, UR6 ;  /* 0x00000006ff9c7e24 */ /* 0x000fe2000f8e00ff */
[----:B------:R-:W-:Y:S01]  /*3130*/  BSSY B1, `(.L_x_36) ;  /* 0x000000e000017945 */ /* 0x000fe20003800000 */
[----:B------:R-:W-:Y:S01]  /*3140*/  ISETP.LT.OR P2, PT, R0, 0x1, !P1 ;  /* 0x000000010000780c */ /* 0x000fe20004f41670 */
[----:B------:R-:W-:Y:S01]  /*3150*/  UIMAD UR4, UR43, UR7, UR4 ;  /* 0x000000072b0472a4 */ /* 0x000fe2000f8e0204 */
[----:B------:R-:W1:Y:S01]  /*3160*/  LDC.64 R22, c[0x0][0x5a8] ;  /* 0x00016a00ff167b82 */ /* 0x000e620000000a00 */
[----:B------:R-:W-:-:S04]  /*3170*/  IMAD.WIDE.U32 R156, R156, UR43, R12 ;  /* 0x0000002b9c9c7c25 */ /* 0x000fc8000f8e000c */
[----:B------:R-:W-:Y:S02]  /*3180*/  VIADD R153, R157, UR4 ;  /* 0x000000049d997c36 */ /* 0x000fe40008000000 */
[----:B------:R-:W-:Y:S02]  /*3190*/  IMAD.MOV.U32 R152, RZ, RZ, R156 ;  /* 0x000000ffff987224 */ /* 0x000fe400078e009c */
[----:B0-----:R-:W-:Y:S02]  /*31a0*/  IMAD R161, R20, UR9, RZ ;  /* 0x0000000914a17c24 */ /* 0x001fe4000f8e02ff */
[----:B------:R-:W-:-:S04]  /*31b0*/  IMAD.WIDE.U32 R2, R160, R20, R152 ;  /* 0x00000014a0027225 */ /* 0x000fc800078e0098 */
[----:B------:R-:W-:Y:S01]  /*31c0*/  IMAD R161, R160, R21, R161 ;  /* 0x00000015a0a17224 */ /* 0x000fe200078e02a1 */
[----:B-1----:R-:W-:-:S04]  /*31d0*/  IADD3 R14, P0, R2, R22, RZ ;  /* 0x00000016020e7210 */ /* 0x002fc80007f1e0ff */
[----:B------:R-:W-:Y:S01]  /*31e0*/  IADD3.X R15, R23, R3, R161, P0, !PT ;  /* 0x00000003170f7210 */ /* 0x000fe200007fe4a1 */
[----:B------:R-:W-:Y:S08]  /*31f0*/  @P2 BRA `(.L_x_37) ;  /* 0x0000000000042947 */ /* 0x000ff00003800000 */
[----:B------:R0:W5:Y:S02]  /*3200*/  LDG.E.U8 R16, desc[UR36][R14.64] ;  /* 0x000000240e107981 */ /* 0x000164000c1e1100 */
.L_x_37:
[----:B------:R-:W-:Y:S05]  /*3210*/  BSYNC B1 ;  /* 0x0000000000017941 */ /* 0x000fea0003800000 */
.L_x_36:
[----:B------:R-:W2:Y:S01]  /*3220*/  LDL.LU R3, [R1] ;  /* 0x0000000001037983 */ /* 0x000ea20000300800 */
[----:B-----5:R-:W-:Y:S01]  /*3230*/  LOP3.LUT R2, R16, 0xffff, RZ, 0xc0, !PT ;  /* 0x0000ffff10027812 */ /* 0x020fe200078ec0ff */
[----:B------:R-:W-:Y:S01]  /*3240*/  BSSY B1, `(.L_x_38) ;  /* 0x000000a000017945 */ /* 0x000fe20003800000 */
[----:B------:R-:W-:Y:S02]  /*3250*/  ISETP.LT.OR P0, PT, R0, 0x2, !P1 ;  /* 0x000000020000780c */ /* 0x000fe40004f01670 */
[----:B------:R-:W-:-:S05]  /*3260*/  PRMT R2, R2, 0x8880, RZ ;  /* 0x0000888002027816 */ /* 0x000fca00000000ff */
[----:B------:R-:W-:-:S04]  /*3270*/  IMAD R2, R2, R18, RZ ;  /* 0x0000001202027224 */ /* 0x000fc800078e02ff */
[----:B--2---:R-:W-:-:S05]  /*3280*/  @!P2 IMAD R3, R3, R17, R2 ;  /* 0x000000110303a224 */ /* 0x004fca00078e0202 */
[----:B------:R1:W-:Y:S01]  /*3290*/  @!P2 STG.E.U8 desc[UR36][R4.64], R3 ;  /* 0x000000030400a986 */ /* 0x0003e2000c101124 */
[----:B------:R-:W-:Y:S05]  /*32a0*/  @P0 BRA `(.L_x_39) ;  /* 0x00000000000c0947 */ /* 0x000fea0003800000 */
[----:B------:R-:W2:Y:S02]  /*32b0*/  LDG.E.U8 R16, desc[UR36][R14.64+0x1] ;  /* 0x000001240e107981 */ /* 0x000ea4000c1e1100 */
[----:B--2---:R-:W-:-:S05]  /*32c0*/  PRMT R2, R16, 0x8880, RZ ;  /* 0x0000888010027816 */ /* 0x004fca00000000ff */
[----:B------:R-:W-:-:S07]  /*32d0*/  IMAD R2, R2, R18, RZ ;  /* 0x0000001202027224 */ /* 0x000fce00078e02ff */
.L_x_39:
[----:B------:R-:W-:Y:S05]  /*32e0*/  BSYNC B1 ;  /* 0x0000000000017941 */ /* 0x000fea0003800000 */
.L_x_38:
[----:B-1----:R-:W2:Y:S01]  /*32f0*/  LDL.LU R3, [R1+0x4] ;  /* 0x0000040001037983 */ /* 0x002ea20000300800 */
[C---:B------:R-:W-:Y:S01]  /*3300*/  SHF.L.U64.HI R159, R20.reuse, 0x3, R21 ;  /* 0x00000003149f7819 */ /* 0x040fe20000010215 */
[----:B------:R-:W-:Y:S01]  /*3310*/  IMAD.SHL.U32 R158, R20, 0x8, RZ ;  /* 0x00000008149e7824 */ /* 0x000fe200078e00ff */
[----:B------:R-:W-:Y:S03]  /*3320*/  BSSY B1, `(.L_x_40) ;  /* 0x000000d000017945 */ /* 0x000fe60003800000 */
[----:B------:R-:W-:-:S04]  /*3330*/  IMAD.WIDE.U32 R12, R160, R20, R158 ;  /* 0x00000014a00c7225 */ /* 0x000fc800078e009e */
[----:B------:R-:W-:Y:S01]  /*3340*/  IMAD.IADD R161, R161, 0x1, R13 ;  /* 0x00000001a1a17824 */ /* 0x000fe200078e020d */
[----:B------:R-:W-:-:S04]  /*3350*/  IADD3 R12, P2, P3, R156, R22, R12 ;  /* 0x000000169c0c7210 */ /* 0x000fc80007b5e00c */
[----:B------:R-:W-:Y:S01]  /*3360*/  IADD3.X R13, R153, R23, R161, P2, P3 ;  /* 0x00000017990d7210 */ /* 0x000fe200017e64a1 */
[----:B--2---:R-:W-:-:S05]  /*3370*/  @!P0 IMAD R3, R3, R17, R2 ;  /* 0x0000001103038224 */ /* 0x004fca00078e0202 */
[----:B------:R1:W-:Y:S01]  /*3380*/  @!P0 STG.E.U8 desc[UR36][R4.64+0x1], R3 ;  /* 0x0000010304008986 */ /* 0x0003e2000c101124 */
[----:B------:R-:W-:-:S04]  /*3390*/  ISETP.GE.AND P0, PT, R154, 0x9, PT ;  /* 0x000000099a00780c */ /* 0x000fc80003f06270 */
[----:B------:R-:W-:-:S13]  /*33a0*/  ISETP.LT.OR P4, PT, R0, 0x1, !P0 ;  /* 0x000000010000780c */ /* 0x000fda0004781670 */
[----:B-1----:R-:W-:Y:S05]  /*33b0*/  @P4 BRA `(.L_x_41) ;  /* 0x00000000000c4947 */ /* 0x002fea0003800000 */
[----:B------:R-:W2:Y:S02]  /*33c0*/  LDG.E.U8 R16, desc[UR36][R12.64] ;  /* 0x000000240c107981 */ /* 0x000ea4000c1e1100 */
[----:B--2---:R-:W-:-:S05]  /*33d0*/  PRMT R2, R16, 0x8880, RZ ;  /* 0x0000888010027816 */ /* 0x004fca00000000ff */
[----:B------:R-:W-:-:S07]  /*33e0*/  IMAD R2, R2, R18, RZ ;  /* 0x0000001202027224 */ /* 0x000fce00078e02ff */
.L_x_41:
[----:B------:R-:W-:Y:S05]  /*33f0*/  BSYNC B1 ;  /* 0x0000000000017941 */ /* 0x000fea0003800000 */
.L_x_40:
[----:B------:R-:W2:Y:S01]  /*3400*/  LDL.LU R3, [R1+0x8] ;  /* 0x0000080001037983 */ /* 0x000ea20000300800 */
[----:B------:R-:W-:Y:S01]  /*3410*/  ISETP.LT.OR P2, PT, R0, 0x2, !P0 ;  /* 0x000000020000780c */ /* 0x000fe20004741670 */
[----:B------:R-:W-:Y:S01]  /*3420*/  BSSY B1, `(.L_x_42) ;  /* 0x0000007000017945 */ /* 0x000fe20003800000 */
[----:B--2---:R-:W-:-:S05]  /*3430*/  @!P4 IMAD R3, R3, R17, R2 ;  /* 0x000000110303c224 */ /* 0x004fca00078e0202 */
[----:B------:R1:W-:Y:S06]  /*3440*/  @!P4 STG.E.U8 desc[UR36][R10.64], R3 ;  /* 0x000000030a00c986 */ /* 0x0003ec000c101124 */
[----:B------:R-:W-:Y:S05]  /*3450*/  @P2 BRA `(.L_x_43) ;  /* 0x00000000000c2947 */ /* 0x000fea0003800000 */
[----:B------:R-:W2:Y:S02]  /*3460*/  LDG.E.U8 R16, desc[UR36][R12.64+0x1] ;  /* 0x000001240c107981 */ /* 0x000ea4000c1e1100 */
[----:B--2---:R-:W-:-:S05]  /*3470*/  PRMT R2, R16, 0x8880, RZ ;  /* 0x0000888010027816 */ /* 0x004fca00000000ff */
[----:B------:R-:W-:-:S07]  /*3480*/  IMAD R2, R2, R18, RZ ;  /* 0x0000001202027224 */ /* 0x000fce00078e02ff */
.L_x_43:
[----:B------:R-:W-:Y:S05]  /*3490*/  BSYNC B1 ;  /* 0x0000000000017941 */ /* 0x000fea0003800000 */
.L_x_42:
[----:B-1----:R-:W2:Y:S01]  /*34a0*/  LDL.LU R3, [R1+0xc] ;  /* 0x00000c0001037983 */ /* 0x002ea20000300800 */
[----:B------:R-:W-:Y:S01]  /*34b0*/  BSSY B1, `(.L_x_44) ;  /* 0x0000009000017945 */ /* 0x000fe20003800000 */
[----:B------:R-:W-:Y:S01]  /*34c0*/  ISETP.LT.OR P3, PT, R0, 0xa, !P1 ;  /* 0x0000000a0000780c */ /* 0x000fe20004f61670 */
[----:B--2---:R-:W-:-:S05]  /*34d0*/  @!P2 IMAD R3, R3, R17, R2 ;  /* 0x000000110303a224 */ /* 0x004fca00078e0202 */
[----:B------:R1:W-:Y:S01]  /*34e0*/  @!P2 STG.E.U8 desc[UR36][R10.64+0x1], R3 ;  /* 0x000001030a00a986 */ /* 0x0003e2000c101124 */
[----:B------:R-:W-:-:S13]  /*34f0*/  ISETP.LT.OR P2, PT, R0, 0x9, !P1 ;  /* 0x000000090000780c */ /* 0x000fda0004f41670 */
[----:B-1----:R-:W-:Y:S05]  /*3500*/  @P2 BRA `(.L_x_45) ;  /* 0x00000000000c2947 */ /* 0x002fea0003800000 */
[----:B------:R-:W2:Y:S02]  /*3510*/  LDG.E.U8 R16, desc[UR36][R14.64+0x8] ;  /* 0x000008240e107981 */ /* 0x000ea4000c1e1100 */
[----:B--2---:R-:W-:-:S05]  /*3520*/  PRMT R2, R16, 0x8880, RZ ;  /* 0x0000888010027816 */ /* 0x004fca00000000ff */
[----:B------:R-:W-:-:S07]  /*3530*/  IMAD R2, R2, R18, RZ ;  /* 0x0000001202027224 */ /* 0x000fce00078e02ff */
.L_x_45:
[----:B------:R-:W-:Y:S05]  /*3540*/  BSYNC B1 ;  /* 0x0000000000017941 */ /* 0x000fea0003800000 */
.L_x_44:
[----:B------:R-:W2:Y:S01]  /*3550*/  LDL.LU R3, [R1+0x10] ;  /* 0x0000100001037983 */ /* 0x000ea20000300800 */
[----:B------:R-:W-:Y:S01]  /*3560*/  BSSY B1, `(.L_x_46) ;  /* 0x0000007000017945 */ /* 0x000fe20003800000 */
[----:B--2---:R-:W-:-:S05]  /*3570*/  @!P2 IMAD R3, R3, R17, R2 ;  /* 0x000000110303a224 */ /* 0x004fca00078e0202 */
[----:B------:R1:W-:Y:S01]  /*3580*/  @!P2 STG.E.U8 desc[UR36][R4.64+0x8], R3 ;  /* 0x000008030400a986 */ /* 0x0003e2000c101124 */
[----:B------:R-:W-:Y:S05]  /*3590*/  @P3 BRA `(.L_x_47) ;  /* 0x00000000000c3947 */ /* 0x000fea0003800000 */
[----:B------:R-:W2:Y:S02]  /*35a0*/  LDG.E.U8 R16, desc[UR36][R14.64+0x9] ;  /* 0x000009240e107981 */ /* 0x000ea4000c1e1100 */
[----:B--2---:R-:W-:-:S05]  /*35b0*/  PRMT R2, R16, 0x8880, RZ ;  /* 0x0000888010027816 */ /* 0x004fca00000000ff */
[----:B------:R-:W-:-:S07]  /*35c0*/  IMAD R2, R2, R18, RZ ;  /* 0x0000001202027224 */ /* 0x000fce00078e02ff */
.L_x_47:
[----:B------:R-:W-:Y:S05]  /*35d0*/  BSYNC B1 ;  /* 0x0000000000017941 */ /* 0x000fea0003800000 */
.L_x_46:
[----:B-1----:R-:W2:Y:S01]  /*35e0*/  LDL.LU R3, [R1+0x14] ;  /* 0x0000140001037983 */ /* 0x002ea20000300800 */
[C---:B------:R-:W-:Y:S01]  /*35f0*/  ISETP.LT.OR P2, PT, R0.reuse, 0x9, !P0 ;  /* 0x000000090000780c */ /* 0x040fe20004741670 */
[----:B------:R-:W-:Y:S01]  /*3600*/  BSSY B1, `(.L_x_48) ;  /* 0x000000b000017945 */ /* 0x000fe20003800000 */
[C---:B------:R-:W-:Y:S02]  /*3610*/  ISETP.LT.OR P4, PT, R0.reuse, 0x11, !P1 ;  /* 0x000000110000780c */ /* 0x040fe40004f81670 */
[C---:B------:R-:W-:Y:S02]  /*3620*/  ISETP.LT.OR P5, PT, R0.reuse, 0x12, !P1 ;  /* 0x000000120000780c */ /* 0x040fe40004fa1670 */
[----:B------:R-:W-:Y:S01]  /*3630*/  ISETP.LT.OR P6, PT, R0, 0x11, !P0 ;  /* 0x000000110000780c */ /* 0x000fe200047c1670 */
[----:B--2---:R-:W-:-:S05]  /*3640*/  @!P3 IMAD R3, R3, R17, R2 ;  /* 0x000000110303b224 */ /* 0x004fca00078e0202 */
[----:B------:R1:W-:Y:S01]  /*3650*/  @!P3 STG.E.U8 desc[UR36][R4.64+0x9], R3 ;  /* 0x000009030400b986 */ /* 0x0003e2000c101124 */
[----:B------:R-:W-:Y:S01]  /*3660*/  ISETP.LT.OR P3, PT, R0, 0xa, !P0 ;  /* 0x0000000a0000780c */ /* 0x000fe20004761670 */
[----:B------:R-:W-:-:S12]  /*3670*/  @P2 BRA `(.L_x_49) ;  /* 0x00000000000c2947 */ /* 0x000fd80003800000 */
[----:B------:R-:W2:Y:S02]  /*3680*/  LDG.E.U8 R16, desc[UR36][R12.64+0x8] ;  /* 0x000008240c107981 */ /* 0x000ea4000c1e1100 */
[----:B--2---:R-:W-:-:S05]  /*3690*/  PRMT R2, R16, 0x8880, RZ ;  /* 0x0000888010027816 */ /* 0x004fca00000000ff */
[----:B------:R-:W-:-:S07]  /*36a0*/  IMAD R2, R2, R18, RZ ;  /* 0x0000001202027224 */ /* 0x000fce00078e02ff */
.L_x_49:
[----:B------:R-:W-:Y:S05]  /*36b0*/  BSYNC B1 ;  /* 0x0000000000017941 */ /* 0x000fea0003800000 */
.L_x_48:
[----:B-1----:R-:W2:Y:S01]  /*36c0*/  LDL.LU R3, [R1+0x18] ;  /* 0x0000180001037983 */ /* 0x002ea20000300800 */
[----:B------:R-:W-:Y:S01]  /*36d0*/  BSSY B1, `(.L_x_50) ;  /* 0x0000007000017945 */ /* 0x000fe20003800000 */
[----:B--2---:R-:W-:-:S05]  /*36e0*/  @!P2 IMAD R3, R3, R17, R2 ;  /* 0x000000110303a224 */ /* 0x004fca00078e0202 */
[----:B------:R1:W-:Y:S01]  /*36f0*/  @!P2 STG.E.U8 desc[UR36][R10.64+0x8], R3 ;  /* 0x000008030a00a986 */ /* 0x0003e2000c101124 */
[----:B------:R-:W-:Y:S05]  /*3700*/  @P3 BRA `(.L_x_51) ;  /* 0x00000000000c3947 */ /* 0x000fea0003800000 */
[----:B------:R-:W2:Y:S02]  /*3710*/  LDG.E.U8 R16, desc[UR36][R12.64+0x9] ;  /* 0x000009240c107981 */ /* 0x000ea4000c1e1100 */
[----:B--2---:R-:W-:-:S05]  /*3720*/  PRMT R2, R16, 0x8880, RZ ;  /* 0x0000888010027816 */ /* 0x004fca00000000ff */
[----:B------:R-:W-:-:S07]  /*3730*/  IMAD R2, R2, R18, RZ ;  /* 0x0000001202027224 */ /* 0x000fce00078e02ff */
.L_x_51:
[----:B------:R-:W-:Y:S05]  /*3740*/  BSYNC B1 ;  /* 0x0000000000017941 */ /* 0x000fea0003800000 */
.L_x_50:
        /* <DEDUP_REMOVED lines=8> */
.L_x_53:
[----:B------:R-:W-:Y:S05]  /*37d0*/  BSYNC B1 ;  /* 0x0000000000017941 */ /* 0x000fea0003800000 */
.L_x_52:
        /* <DEDUP_REMOVED lines=8> */
.L_x_55:
[----:B------:R-:W-:Y:S05]  /*3860*/  BSYNC B1 ;  /* 0x0000000000017941 */ /* 0x000fea0003800000 */
.L_x_54:
        /* <DEDUP_REMOVED lines=8> */
.L_x_57:
[----:B------:R-:W-:Y:S05]  /*38f0*/  BSYNC B1 ;  /* 0x0000000000017941 */ /* 0x000fea0003800000 */
.L_x_56:
        /* <DEDUP_REMOVED lines=13> */
.L_x_59:
[----:B------:R-:W-:Y:S05]  /*39d0*/  BSYNC B1 ;  /* 0x0000000000017941 */ /* 0x000fea0003800000 */
.L_x_58:
        /* <DEDUP_REMOVED lines=8> */
.L_x_61:
[----:B------:R-:W-:Y:S05]  /*3a60*/  BSYNC B1 ;  /* 0x0000000000017941 */ /* 0x000fea0003800000 */
.L_x_60:
        /* <DEDUP_REMOVED lines=8> */
.L_x_63:
[----:B------:R-:W-:Y:S05]  /*3af0*/  BSYNC B1 ;  /* 0x0000000000017941 */ /* 0x000fea0003800000 */
.L_x_62:
        /* <DEDUP_REMOVED lines=8> */
.L_x_65:
[----:B------:R-:W-:Y:S05]  /*3b80*/  BSYNC B1 ;  /* 0x0000000000017941 */ /* 0x000fea0003800000 */
.L_x_64:
        /* <DEDUP_REMOVED lines=8> */
.L_x_67:
[----:B------:R-:W-:Y:S05]  /*3c10*/  BSYNC B1 ;  /* 0x0000000000017941 */ /* 0x000fea0003800000 */
.L_x_66:
        /* <DEDUP_REMOVED lines=13> */
.L_x_69:
[----:B------:R-:W-:Y:S05]  /*3cf0*/  BSYNC B1 ;  /* 0x0000000000017941 */ /* 0x000fea0003800000 */
.L_x_68:
        /* <DEDUP_REMOVED lines=8> */
.L_x_71:
[----:B------:R-:W-:Y:S05]  /*3d80*/  BSYNC B1 ;  /* 0x0000000000017941 */ /* 0x000fea0003800000 */
.L_x_70:
        /* <DEDUP_REMOVED lines=8> */
.L_x_73:
[----:B------:R-:W-:Y:S05]  /*3e10*/  BSYNC B1 ;  /* 0x0000000000017941 */ /* 0x000fea0003800000 */
.L_x_72:
        /* <DEDUP_REMOVED lines=8> */
.L_x_75:
[----:B------:R-:W-:Y:S05]  /*3ea0*/  BSYNC B1 ;  /* 0x0000000000017941 */ /* 0x000fea0003800000 */
.L_x_74:
        /* <DEDUP_REMOVED lines=8> */
.L_x_77:
[----:B------:R-:W-:Y:S05]  /*3f30*/  BSYNC B1 ;  /* 0x0000000000017941 */ /* 0x000fea0003800000 */
.L_x_76:
        /* <DEDUP_REMOVED lines=13> */
.L_x_79:
[----:B------:R-:W-:Y:S05]  /*4010*/  BSYNC B1 ;  /* 0x0000000000017941 */ /* 0x000fea0003800000 */
.L_x_78:
        /* <DEDUP_REMOVED lines=8> */
.L_x_81:
[----:B------:R-:W-:Y:S05]  /*40a0*/  BSYNC B1 ;  /* 0x0000000000017941 */ /* 0x000fea0003800000 */
.L_x_80:
        /* <DEDUP_REMOVED lines=8> */
.L_x_83:
[----:B------:R-:W-:Y:S05]  /*4130*/  BSYNC B1 ;  /* 0x0000000000017941 */ /* 0x000fea0003800000 */
.L_x_82:
        /* <DEDUP_REMOVED lines=8> */
.L_x_85:
[----:B------:R-:W-:Y:S05]  /*41c0*/  BSYNC B1 ;  /* 0x0000000000017941 */ /* 0x000fea0003800000 */
.L_x_84:
        /* <DEDUP_REMOVED lines=8> */
.L_x_87:
[----:B------:R-:W-:Y:S05]  /*4250*/  BSYNC B1 ;  /* 0x0000000000017941 */ /* 0x000fea0003800000 */
.L_x_86:
        /* <DEDUP_REMOVED lines=13> */
.L_x_89:
[----:B------:R-:W-:Y:S05]  /*4330*/  BSYNC B1 ;  /* 0x0000000000017941 */ /* 0x000fea0003800000 */
.L_x_88:
        /* <DEDUP_REMOVED lines=8> */
.L_x_91:
[----:B------:R-:W-:Y:S05]  /*43c0*/  BSYNC B1 ;  /* 0x0000000000017941 */ /* 0x000fea0003800000 */
.L_x_90:
        /* <DEDUP_REMOVED lines=8> */
.L_x_93:
[----:B------:R-:W-:Y:S05]  /*4450*/  BSYNC B1 ;  /* 0x0000000000017941 */ /* 0x000fea0003800000 */
.L_x_92:
        /* <DEDUP_REMOVED lines=8> */
.L_x_95:
[----:B------:R-:W-:Y:S05]  /*44e0*/  BSYNC B1 ;  /* 0x0000000000017941 */ /* 0x000fea0003800000 */
.L_x_94:
        /* <DEDUP_REMOVED lines=8> */
.L_x_97:
[----:B------:R-:W-:Y:S05]  /*4570*/  BSYNC B1 ;  /* 0x0000000000017941 */ /* 0x000fea0003800000 */
.L_x_96:
        /* <DEDUP_REMOVED lines=13> */
.L_x_99:
[----:B------:R-:W-:Y:S05]  /*4650*/  BSYNC B1 ;  /* 0x0000000000017941 */ /* 0x000fea0003800000 */
.L_x_98:
        /* <DEDUP_REMOVED lines=8> */
.L_x_101:
[----:B------:R-:W-:Y:S05]  /*46e0*/  BSYNC B1 ;  /* 0x0000000000017941 */ /* 0x000fea0003800000 */
.L_x_100:
        /* <DEDUP_REMOVED lines=8> */
.L_x_103:
[----:B------:R-:W-:Y:S05]  /*4770*/  BSYNC B1 ;  /* 0x0000000000017941 */ /* 0x000fea0003800000 */
.L_x_102:
        /* <DEDUP_REMOVED lines=8> */
.L_x_105:
[----:B------:R-:W-:Y:S05]  /*4800*/  BSYNC B1 ;  /* 0x0000000000017941 */ /* 0x000fea0003800000 */
.L_x_104:
        /* <DEDUP_REMOVED lines=8> */
.L_x_107:
[----:B------:R-:W-:Y:S05]  /*4890*/  BSYNC B1 ;  /* 0x0000000000017941 */ /* 0x000fea0003800000 */
.L_x_106:
        /* <DEDUP_REMOVED lines=13> */
.L_x_109:
[----:B------:R-:W-:Y:S05]  /*4970*/  BSYNC B1 ;  /* 0x0000000000017941 */ /* 0x000fea0003800000 */
.L_x_108:
        /* <DEDUP_REMOVED lines=8> */
.L_x_111:
[----:B------:R-:W-:Y:S05]  /*4a00*/  BSYNC B1 ;  /* 0x0000000000017941 */ /* 0x000fea0003800000 */
.L_x_110:
        /* <DEDUP_REMOVED lines=8> */
.L_x_113:
[----:B------:R-:W-:Y:S05]  /*4a90*/  BSYNC B1 ;  /* 0x0000000000017941 */ /* 0x000fea0003800000 */
.L_x_112:
        /* <DEDUP_REMOVED lines=8> */
.L_x_115:
[----:B------:R-:W-:Y:S05]  /*4b20*/  BSYNC B1 ;  /* 0x0000000000017941 */ /* 0x000fea0003800000 */
.L_x_114:
        /* <DEDUP_REMOVED lines=8> */
.L_x_117:
[----:B------:R-:W-:Y:S05]  /*4bb0*/  BSYNC B1 ;  /* 0x0000000000017941 */ /* 0x000fea0003800000 */
.L_x_116:
        /* <DEDUP_REMOVED lines=13> */
.L_x_119:
[----:B------:R-:W-:Y:S05]  /*4c90*/  BSYNC B1 ;  /* 0x0000000000017941 */ /* 0x000fea0003800000 */
.L_x_118:
        /* <DEDUP_REMOVED lines=8> */
.L_x_121:
[----:B------:R-:W-:Y:S05]  /*4d20*/  BSYNC B1 ;  /* 0x0000000000017941 */ /* 0x000fea0003800000 */
.L_x_120:
        /* <DEDUP_REMOVED lines=8> */
.L_x_123:
[----:B------:R-:W-:Y:S05]  /*4db0*/  BSYNC B1 ;  /* 0x0000000000017941 */ /* 0x000fea0003800000 */
.L_x_122:
        /* <DEDUP_REMOVED lines=8> */
.L_x_125:
[----:B------:R-:W-:Y:S05]  /*4e40*/  BSYNC B1 ;  /* 0x0000000000017941 */ /* 0x000fea0003800000 */
.L_x_124:
        /* <DEDUP_REMOVED lines=8> */
.L_x_127:
[----:B------:R-:W-:Y:S05]  /*4ed0*/  BSYNC B1 ;  /* 0x0000000000017941 */ /* 0x000fea0003800000 */
.L_x_126:
        /* <DEDUP_REMOVED lines=13> */
.L_x_129:
[----:B------:R-:W-:Y:S05]  /*4fb0*/  BSYNC B1 ;  /* 0x0000000000017941 */ /* 0x000fea0003800000 */
.L_x_128:
        /* <DEDUP_REMOVED lines=8> */
.L_x_131:
[----:B------:R-:W-:Y:S05]  /*5040*/  BSYNC B1 ;  /* 0x0000000000017941 */ /* 0x000fea0003800000 */
.L_x_130:
        /* <DEDUP_REMOVED lines=8> */
.L_x_133:
[----:B------:R-:W-:Y:S05]  /*50d0*/  BSYNC B1 ;  /* 0x0000000000017941 */ /* 0x000fea0003800000 */
.L_x_132:
        /* <DEDUP_REMOVED lines=8> */
.L_x_135:
[----:B------:R-:W-:Y:S05]  /*5160*/  BSYNC B1 ;  /* 0x0000000000017941 */ /* 0x000fea0003800000 */
.L_x_134:
        /* <DEDUP_REMOVED lines=8> */
.L_x_137:
[----:B------:R-:W-:Y:S05]  /*51f0*/  BSYNC B1 ;  /* 0x0000000000017941 */ /* 0x000fea0003800000 */
.L_x_136:
        /* <DEDUP_REMOVED lines=13> */
.L_x_139:
[----:B------:R-:W-:Y:S05]  /*52d0*/  BSYNC B1 ;  /* 0x0000000000017941 */ /* 0x000fea0003800000 */
.L_x_138:
        /* <DEDUP_REMOVED lines=8> */
.L_x_141:
[----:B------:R-:W-:Y:S05]  /*5360*/  BSYNC B1 ;  /* 0x0000000000017941 */ /* 0x000fea0003800000 */
.L_x_140:
[----:B-1----:R-:W2:Y:S01]  /*5370*/  LDL.LU R3, [R1+0xd0] ;  /* 0x0000d00001037983 */ /* 0x002ea20000300800 */
[----:B------:R-:W-:Y:S01]  /*5380*/  BSSY B1, `(.L_x_142) ;  /* 0x0000007000017945 */ /* 0x000fe20003800000 */
[----:B--2---:R-:W-:-:S05]  /*5390*/  @!P3 IMAD R3, R3, R17, R2 ;  /* 0x000000110303b224 */ /* 0x004fca00078e0202 */
[----:B------:R1:W-:Y:S01]  /*53a0*/  @!P3 STG.E.U8 desc[UR36][R4.64+0x68], R3 ;  /* 0x000068030400b986 */ /* 0x0003e2000c101124 */
[----:B------:R-:W-:Y:S05]  /*53b0*/  @P5 BRA `(.L_x_143) ;  /* 0x00000000000c5947 */ /* 0x000fea0003800000 */
[----:B------:R-:W1:Y:S02]  /*53c0*/  LDG.E.U8 R16, desc[UR36][R14.64+0x69] ;  /* 0x000069240e107981 */ /* 0x000e64000c1e1100 */
[----:B-1----:R-:W-:-:S05]  /*53d0*/  PRMT R3, R16, 0x8880, RZ ;  /* 0x0000888010037816 */ /* 0x002fca00000000ff */
[----:B------:R-:W-:-:S07]  /*53e0*/  IMAD R2, R3, R18, RZ ;  /* 0x0000001203027224 */ /* 0x000fce00078e02ff */
.L_x_143:
[----:B------:R-:W-:Y:S05]  /*53f0*/  BSYNC B1 ;  /* 0x0000000000017941 */ /* 0x000fea0003800000 */
.L_x_142:
        /* <DEDUP_REMOVED lines=8> */
.L_x_145:
[----:B------:R-:W-:Y:S05]  /*5480*/  BSYNC B1 ;  /* 0x0000000000017941 */ /* 0x000fea0003800000 */
.L_x_144:
        /* <DEDUP_REMOVED lines=8> */
.L_x_147:
[----:B------:R-:W-:Y:S05]  /*5510*/  BSYNC B1 ;  /* 0x0000000000017941 */ /* 0x000fea0003800000 */
.L_x_146:
        /* <DEDUP_REMOVED lines=10> */
[----:B------:R-:W1:Y:S02]  /*55c0*/  LDG.E.U8 R16, desc[UR36][R14.64+0x70] ;  /* 0x000070240e107981 */ /* 0x000e64000c1e1100 */
[----:B-1----:R-:W-:-:S05]  /*55d0*/  PRMT R3, R16, 0x8880, RZ ;  /* 0x0000888010037816 */ /* 0x002fca00000000ff */
[----:B------:R-:W-:-:S07]  /*55e0*/  IMAD R2, R3, R18, RZ ;  /* 0x0000001203027224 */ /* 0x000fce00078e02ff */
.L_x_149:
[----:B------:R-:W-:Y:S05]  /*55f0*/  BSYNC B1 ;  /* 0x0000000000017941 */ /* 0x000fea0003800000 */
.L_x_148:
        /* <DEDUP_REMOVED lines=8> */
.L_x_151:
[----:B------:R-:W-:Y:S05]  /*5680*/  BSYNC B1 ;  /* 0x0000000000017941 */ /* 0x000fea0003800000 */
.L_x_150:
        /* <DEDUP_REMOVED lines=8> */
.L_x_153:
[----:B------:R-:W-:Y:S05]  /*5710*/  BSYNC B1 ;  /* 0x0000000000017941 */ /* 0x000fea0003800000 */
.L_x_152:
        /* <DEDUP_REMOVED lines=8> */
.L_x_155:
[----:B------:R-:W-:Y:S05]  /*57a0*/  BSYNC B1 ;  /* 0x0000000000017941 */ /* 0x000fea0003800000 */
.L_x_154:
        /* <DEDUP_REMOVED lines=8> */
.L_x_157:
[----:B------:R-:W-:Y:S05]  /*5830*/  BSYNC B1 ;  /* 0x0000000000017941 */ /* 0x000fea0003800000 */
.L_x_156:
        /* <DEDUP_REMOVED lines=13> */
.L_x_159:
[----:B------:R-:W-:Y:S05]  /*5910*/  BSYNC B1 ;  /* 0x0000000000017941 */ /* 0x000fea0003800000 */
.L_x_158:
        /* <DEDUP_REMOVED lines=8> */
.L_x_161:
[----:B------:R-:W-:Y:S05]  /*59a0*/  BSYNC B1 ;  /* 0x0000000000017941 */ /* 0x000fea0003800000 */
.L_x_160:
        /* <DEDUP_REMOVED lines=8> */
.L_x_163:
[----:B------:R-:W-:Y:S05]  /*5a30*/  BSYNC B1 ;  /* 0x0000000000017941 */ /* 0x000fea0003800000 */
.L_x_162:
        /* <DEDUP_REMOVED lines=8> */
.L_x_165:
[----:B------:R-:W-:Y:S05]  /*5ac0*/  BSYNC B1 ;  /* 0x0000000000017941 */ /* 0x000fea0003800000 */
.L_x_164:
        /* <DEDUP_REMOVED lines=8> */
.L_x_167:
[----:B------:R-:W-:Y:S05]  /*5b50*/  BSYNC B1 ;  /* 0x0000000000017941 */ /* 0x000fea0003800000 */
.L_x_166:
        /* <DEDUP_REMOVED lines=13> */
.L_x_169:
[----:B------:R-:W-:Y:S05]  /*5c30*/  BSYNC B1 ;  /* 0x0000000000017941 */ /* 0x000fea0003800000 */
.L_x_168:
        /* <DEDUP_REMOVED lines=8> */
.L_x_171:
[----:B------:R-:W-:Y:S05]  /*5cc0*/  BSYNC B1 ;  /* 0x0000000000017941 */ /* 0x000fea0003800000 */
.L_x_170:
        /* <DEDUP_REMOVED lines=8> */
.L_x_173:
[----:B------:R-:W-:Y:S05]  /*5d50*/  BSYNC B1 ;  /* 0x0000000000017941 */ /* 0x000fea0003800000 */
.L_x_172:
        /* <DEDUP_REMOVED lines=8> */
.L_x_175:
[----:B------:R-:W-:Y:S05]  /*5de0*/  BSYNC B1 ;  /* 0x0000000000017941 */ /* 0x000fea0003800000 */
.L_x_174:
        /* <DEDUP_REMOVED lines=8> */
.L_x_177:
[----:B------:R-:W-:Y:S05]  /*5e70*/  BSYNC B1 ;  /* 0x0000000000017941 */ /* 0x000fea0003800000 */
.L_x_176:
        /* <DEDUP_REMOVED lines=13> */
.L_x_179:
[----:B------:R-:W-:Y:S05]  /*5f50*/  BSYNC B1 ;  /* 0x0000000000017941 */ /* 0x000fea0003800000 */
.L_x_178:
        /* <DEDUP_REMOVED lines=8> */
.L_x_181:
[----:B------:R-:W-:Y:S05]  /*5fe0*/  BSYNC B1 ;  /* 0x0000000000017941 */ /* 0x000fea0003800000 */
.L_x_180:
        /* <DEDUP_REMOVED lines=8> */
.L_x_183:
[----:B------:R-:W-:Y:S05]  /*6070*/  BSYNC B1 ;  /* 0x0000000000017941 */ /* 0x000fea0003800000 */
.L_x_182:
        /* <DEDUP_REMOVED lines=8> */
.L_x_185:
[----:B------:R-:W-:Y:S05]  /*6100*/  BSYNC B1 ;  /* 0x0000000000017941 */ /* 0x000fea0003800000 */
.L_x_184:
        /* <DEDUP_REMOVED lines=8> */
.L_x_187:
[----:B------:R-:W-:Y:S05]  /*6190*/  BSYNC B1 ;  /* 0x0000000000017941 */ /* 0x000fea0003800000 */
.L_x_186:
        /* <DEDUP_REMOVED lines=13> */
.L_x_189:
[----:B------:R-:W-:Y:S05]  /*6270*/  BSYNC B1 ;  /* 0x0000000000017941 */ /* 0x000fea0003800000 */
.L_x_188:
        /* <DEDUP_REMOVED lines=8> */
.L_x_191:
[----:B------:R-:W-:Y:S05]  /*6300*/  BSYNC B1 ;  /* 0x0000000000017941 */ /* 0x000fea0003800000 */
.L_x_190:
        /* <DEDUP_REMOVED lines=8> */
.L_x_193:
[----:B------:R-:W-:Y:S05]  /*6390*/  BSYNC B1 ;  /* 0x0000000000017941 */ /* 0x000fea0003800000 */
.L_x_192:
        /* <DEDUP_REMOVED lines=8> */
.L_x_195:
[----:B------:R-:W-:Y:S05]  /*6420*/  BSYNC B1 ;  /* 0x0000000000017941 */ /* 0x000fea0003800000 */
.L_x_194:
        /* <DEDUP_REMOVED lines=8> */
.L_x_197:
[----:B------:R-:W-:Y:S05]  /*64b0*/  BSYNC B1 ;  /* 0x0000000000017941 */ /* 0x000fea0003800000 */
.L_x_196:
        /* <DEDUP_REMOVED lines=13> */
.L_x_199:
[----:B------:R-:W-:Y:S05]  /*6590*/  BSYNC B1 ;  /* 0x0000000000017941 */ /* 0x000fea0003800000 */
.L_x_198:
        /* <DEDUP_REMOVED lines=8> */
.L_x_201:
[----:B------:R-:W-:Y:S05]  /*6620*/  BSYNC B1 ;  /* 0x0000000000017941 */ /* 0x000fea0003800000 */
.L_x_200:
        /* <DEDUP_REMOVED lines=8> */
.L_x_203:
[----:B------:R-:W-:Y:S05]  /*66b0*/  BSYNC B1 ;  /* 0x0000000000017941 */ /* 0x000fea0003800000 */
.L_x_202:
        /* <DEDUP_REMOVED lines=8> */
.L_x_205:
[----:B------:R-:W-:Y:S05]  /*6740*/  BSYNC B1 ;  /* 0x0000000000017941 */ /* 0x000fea0003800000 */
.L_x_204:
        /* <DEDUP_REMOVED lines=8> */
.L_x_207:
[----:B------:R-:W-:Y:S05]  /*67d0*/  BSYNC B1 ;  /* 0x0000000000017941 */ /* 0x000fea0003800000 */
.L_x_206:
        /* <DEDUP_REMOVED lines=13> */
.L_x_209:
[----:B------:R-:W-:Y:S05]  /*68b0*/  BSYNC B1 ;  /* 0x0000000000017941 */ /* 0x000fea0003800000 */
.L_x_208:
        /* <DEDUP_REMOVED lines=8> */
.L_x_211:
[----:B------:R-:W-:Y:S05]  /*6940*/  BSYNC B1 ;  /* 0x0000000000017941 */ /* 0x000fea0003800000 */
.L_x_210:
        /* <DEDUP_REMOVED lines=8> */
.L_x_213:
[----:B------:R-:W-:Y:S05]  /*69d0*/  BSYNC B1 ;  /* 0x0000000000017941 */ /* 0x000fea0003800000 */
.L_x_212:
        /* <DEDUP_REMOVED lines=8> */
.L_x_215:
[----:B------:R-:W-:Y:S05]  /*6a60*/  BSYNC B1 ;  /* 0x0000000000017941 */ /* 0x000fea0003800000 */
.L_x_214:
        /* <DEDUP_REMOVED lines=8> */
.L_x_217:
[----:B------:R-:W-:Y:S05]  /*6af0*/  BSYNC B1 ;  /* 0x0000000000017941 */ /* 0x000fea0003800000 */
.L_x_216:
        /* <DEDUP_REMOVED lines=13> */
.L_x_219:
[----:B------:R-:W-:Y:S05]  /*6bd0*/  BSYNC B1 ;  /* 0x0000000000017941 */ /* 0x000fea0003800000 */
.L_x_218:
        /* <DEDUP_REMOVED lines=8> */
.L_x_221:
[----:B------:R-:W-:Y:S05]  /*6c60*/  BSYNC B1 ;  /* 0x0000000000017941 */ /* 0x000fea0003800000 */
.L_x_220:
        /* <DEDUP_REMOVED lines=8> */
.L_x_223:
[----:B------:R-:W-:Y:S05]  /*6cf0*/  BSYNC B1 ;  /* 0x0000000000017941 */ /* 0x000fea0003800000 */
.L_x_222:
        /* <DEDUP_REMOVED lines=8> */
.L_x_225:
[----:B------:R-:W-:Y:S05]  /*6d80*/  BSYNC B1 ;  /* 0x0000000000017941 */ /* 0x000fea0003800000 */
.L_x_224:
        /* <DEDUP_REMOVED lines=8> */
.L_x_227:
[----:B------:R-:W-:Y:S05]  /*6e10*/  BSYNC B1 ;  /* 0x0000000000017941 */ /* 0x000fea0003800000 */
.L_x_226:
        /* <DEDUP_REMOVED lines=13> */
.L_x_229:
[----:B------:R-:W-:Y:S05]  /*6ef0*/  BSYNC B1 ;  /* 0x0000000000017941 */ /* 0x000fea0003800000 */
.L_x_228:
        /* <DEDUP_REMOVED lines=8> */
.L_x_231:
[----:B------:R-:W-:Y:S05]  /*6f80*/  BSYNC B1 ;  /* 0x0000000000017941 */ /* 0x000fea0003800000 */
.L_x_230:
        /* <DEDUP_REMOVED lines=8> */
.L_x_233:
[----:B------:R-:W-:Y:S05]  /*7010*/  BSYNC B1 ;  /* 0x0000000000017941 */ /* 0x000fea0003800000 */
.L_x_232:
        /* <DEDUP_REMOVED lines=8> */
.L_x_235:
[----:B------:R-:W-:Y:S05]  /*70a0*/  BSYNC B1 ;  /* 0x0000000000017941 */ /* 0x000fea0003800000 */
.L_x_234:
        /* <DEDUP_REMOVED lines=8> */
.L_x_237:
[----:B------:R-:W-:Y:S05]  /*7130*/  BSYNC B1 ;  /* 0x0000000000017941 */ /* 0x000fea0003800000 */
.L_x_236:
        /* <DEDUP_REMOVED lines=13> */
.L_x_239:
[----:B------:R-:W-:Y:S05]  /*7210*/  BSYNC B1 ;  /* 0x0000000000017941 */ /* 0x000fea0003800000 */
.L_x_238:
        /* <DEDUP_REMOVED lines=8> */
.L_x_241:
[----:B------:R-:W-:Y:S05]  /*72a0*/  BSYNC B1 ;  /* 0x0000000000017941 */ /* 0x000fea0003800000 */
.L_x_240:
        /* <DEDUP_REMOVED lines=8> */
.L_x_243:
[----:B------:R-:W-:Y:S05]  /*7330*/  BSYNC B1 ;  /* 0x0000000000017941 */ /* 0x000fea0003800000 */
.L_x_242:
        /* <DEDUP_REMOVED lines=8> */
.L_x_245:
[----:B------:R-:W-:Y:S05]  /*73c0*/  BSYNC B1 ;  /* 0x0000000000017941 */ /* 0x000fea0003800000 */
.L_x_244:
        /* <DEDUP_REMOVED lines=8> */
.L_x_247:
[----:B------:R-:W-:Y:S05]  /*7450*/  BSYNC B1 ;  /* 0x0000000000017941 */ /* 0x000fea0003800000 */
.L_x_246:
        /* <DEDUP_REMOVED lines=13> */
.L_x_249:
[----:B------:R-:W-:Y:S05]  /*7530*/  BSYNC B1 ;  /* 0x0000000000017941 */ /* 0x000fea0003800000 */
.L_x_248:
        /* <DEDUP_REMOVED lines=8> */
.L_x_251:
[----:B------:R-:W-:Y:S05]  /*75c0*/  BSYNC B1 ;  /* 0x0000000000017941 */ /* 0x000fea0003800000 */
.L_x_250:
        /* <DEDUP_REMOVED lines=8> */
.L_x_253:
[----:B------:R-:W-:Y:S05]  /*7650*/  BSYNC B1 ;  /* 0x0000000000017941 */ /* 0x000fea0003800000 */
.L_x_252:
        /* <DEDUP_REMOVED lines=8> */
.L_x_255:
[----:B------:R-:W-:Y:S05]  /*76e0*/  BSYNC B1 ;  /* 0x0000000000017941 */ /* 0x000fea0003800000 */
.L_x_254:
        /* <DEDUP_REMOVED lines=8> */
.L_x_257:
[----:B------:R-:W-:Y:S05]  /*7770*/  BSYNC B1 ;  /* 0x0000000000017941 */ /* 0x000fea0003800000 */
.L_x_256:
        /* <DEDUP_REMOVED lines=13> */
.L_x_259:
[----:B------:R-:W-:Y:S05]  /*7850*/  BSYNC B1 ;  /* 0x0000000000017941 */ /* 0x000fea0003800000 */
.L_x_258:
        /* <DEDUP_REMOVED lines=8> */
.L_x_261:
[----:B------:R-:W-:Y:S05]  /*78e0*/  BSYNC B1 ;  /* 0x0000000000017941 */ /* 0x000fea0003800000 */
.L_x_260:
        /* <DEDUP_REMOVED lines=8> */
.L_x_263:
[----:B------:R-:W-:Y:S05]  /*7970*/  BSYNC B1 ;  /* 0x0000000000017941 */ /* 0x000fea0003800000 */
.L_x_262:
        /* <DEDUP_REMOVED lines=8> */
.L_x_265:
[----:B------:R-:W-:Y:S05]  /*7a00*/  BSYNC B1 ;  /* 0x0000000000017941 */ /* 0x000fea0003800000 */
.L_x_264:
        /* <DEDUP_REMOVED lines=8> */
.L_x_267:
[----:B------:R-:W-:Y:S05]  /*7a90*/  BSYNC B1 ;  /* 0x0000000000017941 */ /* 0x000fea0003800000 */
.L_x_266:
        /* <DEDUP_REMOVED lines=13> */
.L_x_269:
[----:B------:R-:W-:Y:S05]  /*7b70*/  BSYNC B1 ;  /* 0x0000000000017941 */ /* 0x000fea0003800000 */
.L_x_268:
        /* <DEDUP_REMOVED lines=8> */
.L_x_271:
[----:B------:R-:W-:Y:S05]  /*7c00*/  BSYNC B1 ;  /* 0x0000000000017941 */ /* 0x000fea0003800000 */
.L_x_270:
        /* <DEDUP_REMOVED lines=8> */
.L_x_273:
[----:B------:R-:W-:Y:S05]  /*7c90*/  BSYNC B1 ;  /* 0x0000000000017941 */ /* 0x000fea0003800000 */
.L_x_272:
        /* <DEDUP_REMOVED lines=8> */
.L_x_275:
[----:B------:R-:W-:Y:S05]  /*7d20*/  BSYNC B1 ;  /* 0x0000000000017941 */ /* 0x000fea0003800000 */
.L_x_274:
        /* <DEDUP_REMOVED lines=8> */
.L_x_277:
[----:B------:R-:W-:Y:S05]  /*7db0*/  BSYNC B1 ;  /* 0x0000000000017941 */ /* 0x000fea0003800000 */
.L_x_276:
[----:B-1----:R-:W2:Y:S01]  /*7dc0*/  LDL.LU R3, [R1+0x1e0] ;  /* 0x0001e00001037983 */ /* 0x002ea20000300800 */
[C---:B------:R-:W-:Y:S01]  /*7dd0*/  ISETP.LT.OR P2, PT, R0.reuse, 0xf2, !P1 ;  /* 0x000000f20000780c */ /* 0x040fe20004f41670 */
[----:B------:R-:W-:Y:S01]  /*7de0*/  BSSY B1, `(.L_x_278) ;  /* 0x000000c000017945 */ /* 0x000fe20003800000 */
[----:B------:R-:W-:Y:S02]  /*7df0*/  ISETP.LT.OR P6, PT, R0, 0xf9, !P1 ;  /* 0x000000f90000780c */ /* 0x000fe40004fc1670 */
[----:B------:R-:W-:Y:S02]  /*7e00*/  IADD3 R163, P3, R160, 0x80, RZ ;  /* 0x00000080a0a37810 */ /* 0x000fe40007f7e0ff */
        /* <DEDUP_REMOVED lines=9> */
.L_x_279:
[----:B------:R-:W-:Y:S05]  /*7ea0*/  BSYNC B1 ;  /* 0x0000000000017941 */ /* 0x000fea0003800000 */
.L_x_278:
        /* <DEDUP_REMOVED lines=8> */
.L_x_281:
[----:B------:R-:W-:Y:S05]  /*7f30*/  BSYNC B1 ;  /* 0x0000000000017941 */ /* 0x000fea0003800000 */
.L_x_280:
        /* <DEDUP_REMOVED lines=8> */
.L_x_283:
[----:B------:R-:W-:Y:S05]  /*7fc0*/  BSYNC B1 ;  /* 0x0000000000017941 */ /* 0x000fea0003800000 */
.L_x_282:
        /* <DEDUP_REMOVED lines=8> */
.L_x_285:
[----:B------:R-:W-:Y:S05]  /*8050*/  BSYNC B1 ;  /* 0x0000000000017941 */ /* 0x000fea0003800000 */
.L_x_284:
[----:B-1----:R-:W2:Y:S01]  /*8060*/  LDL.LU R3, [R1+0x1f0] ;  /* 0x0001f00001037983 */ /* 0x002ea20000300800 */
[----:B------:R-:W-:Y:S01]  /*8070*/  BSSY B1, `(.L_x_286) ;  /* 0x0000008000017945 */ /* 0x000fe20003800000 */
[----:B------:R-:W-:-:S04]  /*8080*/  IMAD.WIDE.U32 R160, R163, R20, R158 ;  /* 0x00000014a3a07225 */ /* 0x000fc800078e009e */
[----:B--2---:R-:W-:-:S05]  /*8090*/  @!P6 IMAD R3, R3, R17, R2 ;  /* 0x000000110303e224 */ /* 0x004fca00078e0202 */
[----:B------:R1:W-:Y:S01]  /*80a0*/  @!P6 STG.E.U8 desc[UR36][R4.64+0xf8], R3 ;  /* 0x0000f8030400e986 */ /* 0x0003e2000c101124 */
[----:B------:R-:W-:Y:S05]  /*80b0*/  @P1 BRA `(.L_x_287) ;  /* 0x00000000000c1947 */ /* 0x000fea0003800000 */
[----:B------:R-:W1:Y:S02]  /*80c0*/  LDG.E.U8 R16, desc[UR36][R14.64+0xf9] ;  /* 0x0000f9240e107981 */ /* 0x000e64000c1e1100 */
[----:B-1----:R-:W-:-:S05]  /*80d0*/  PRMT R3, R16, 0x8880, RZ ;  /* 0x0000888010037816 */ /* 0x002fca00000000ff */
[----:B------:R-:W-:-:S07]  /*80e0*/  IMAD R2, R3, R18, RZ ;  /* 0x0000001203027224 */ /* 0x000fce00078e02ff */
.L_x_287:
[----:B------:R-:W-:Y:S05]  /*80f0*/  BSYNC B1 ;  /* 0x0000000000017941 */ /* 0x000fea0003800000 */
.L_x_286:
[----:B-1----:R-:W2:Y:S01]  /*8100*/  LDL.LU R3, [R1+0x1f4] ;  /* 0x0001f40001037983 */ /* 0x002ea20000300800 */
[----:B------:R-:W-:Y:S01]  /*8110*/  IMAD.WIDE.U32 R158, R163, R20, R152 ;  /* 0x00000014a39e7225 */ /* 0x000fe200078e0098 */
[----:B------:R-:W-:Y:S01]  /*8120*/  ISETP.GE.AND P2, PT, R154, 0x81, PT ;  /* 0x000000819a00780c */ /* 0x000fe20003f46270 */
[----:B------:R-:W-:Y:S01]  /*8130*/  BSSY B1, `(.L_x_288) ;  /* 0x000000e000017945 */ /* 0x000fe20003800000 */
[-C--:B------:R-:W-:Y:S01]  /*8140*/  IADD3 R156, P5, P4, R156, R22.reuse, R160 ;  /* 0x000000169c9c7210 */ /* 0x080fe20007cbe0a0 */
[----:B0-----:R-:W-:Y:S01]  /*8150*/  IMAD.X R15, RZ, RZ, UR9, P3 ;  /* 0x00000009ff0f7e24 */ /* 0x001fe200098e06ff */
[----:B------:R-:W-:Y:S02]  /*8160*/  ISETP.LT.OR P6, PT, R0, 0x1, !P2 ;  /* 0x000000010000780c */ /* 0x000fe400057c1670 */
[----:B------:R-:W-:Y:S01]  /*8170*/  IADD3 R14, P3, R158, R22, RZ ;  /* 0x000000169e0e7210 */ /* 0x000fe20007f7e0ff */
[----:B------:R-:W-:Y:S02]  /*8180*/  IMAD R20, R15, R20, RZ ;  /* 0x000000140f147224 */ /* 0x000fe400078e02ff */
[----:B--2---:R-:W-:-:S05]  /*8190*/  @!P1 IMAD R3, R3, R17, R2 ;  /* 0x0000001103039224 */ /* 0x004fca00078e0202 */
[----:B------:R0:W-:Y:S01]  /*81a0*/  @!P1 STG.E.U8 desc[UR36][R4.64+0xf9], R3 ;  /* 0x0000f90304009986 */ /* 0x0001e2000c101124 */
[C---:B------:R-:W-:Y:S02]  /*81b0*/  ISETP.LT.OR P1, PT, R0.reuse, 0xf9, !P0 ;  /* 0x000000f90000780c */ /* 0x040fe40004721670 */
[----:B------:R-:W-:-:S11]  /*81c0*/  ISETP.LT.OR P0, PT, R0, 0xfa, !P0 ;  /* 0x000000fa0000780c */ /* 0x000fd60004701670 */
[----:B0-----:R-:W-:Y:S05]  /*81d0*/  @P1 BRA `(.L_x_289) ;  /* 0x00000000000c1947 */ /* 0x001fea0003800000 */
[----:B------:R-:W2:Y:S02]  /*81e0*/  LDG.E.U8 R16, desc[UR36][R12.64+0xf8] ;  /* 0x0000f8240c107981 */ /* 0x000ea4000c1e1100 */
[----:B--2---:R-:W-:-:S05]  /*81f0*/  PRMT R3, R16, 0x8880, RZ ;  /* 0x0000888010037816 */ /* 0x004fca00000000ff */
[----:B------:R-:W-:-:S07]  /*8200*/  IMAD R2, R3, R18, RZ ;  /* 0x0000001203027224 */ /* 0x000fce00078e02ff */
.L_x_289:
[----:B------:R-:W-:Y:S05]  /*8210*/  BSYNC B1 ;  /* 0x0000000000017941 */ /* 0x000fea0003800000 */
.L_x_288:
[----:B------:R-:W2:Y:S01]  /*8220*/  LDL.LU R3, [R1+0x1f8] ;  /* 0x0001f80001037983 */ /* 0x000ea20000300800 */
[----:B------:R-:W-:Y:S01]  /*8230*/  BSSY B1, `(.L_x_290) ;  /* 0x0000008000017945 */ /* 0x000fe20003800000 */
[----:B------:R-:W-:Y:S02]  /*8240*/  IMAD R21, R163, R21, R20 ;  /* 0x00000015a3157224 */ /* 0x000fe400078e0214 */
[----:B--2---:R-:W-:-:S05]  /*8250*/  @!P1 IMAD R3, R3, R17, R2 ;  /* 0x0000001103039224 */ /* 0x004fca00078e0202 */
[----:B------:R0:W-:Y:S01]  /*8260*/  @!P1 STG.E.U8 desc[UR36][R10.64+0xf8], R3 ;  /* 0x0000f8030a009986 */ /* 0x0001e2000c101124 */
[----:B------:R-:W-:Y:S05]  /*8270*/  @P0 BRA `(.L_x_291) ;  /* 0x00000000000c0947 */ /* 0x000fea0003800000 */
[----:B------:R-:W0:Y:S02]  /*8280*/  LDG.E.U8 R16, desc[UR36][R12.64+0xf9] ;  /* 0x0000f9240c107981 */ /* 0x000e24000c1e1100 */
[----:B0-----:R-:W-:-:S05]  /*8290*/  PRMT R3, R16, 0x8880, RZ ;  /* 0x0000888010037816 */ /* 0x001fca00000000ff */
[----:B------:R-:W-:-:S07]  /*82a0*/  IMAD R2, R3, R18, RZ ;  /* 0x0000001203027224 */ /* 0x000fce00078e02ff */
.L_x_291:
[----:B------:R-:W-:Y:S05]  /*82b0*/  BSYNC B1 ;  /* 0x0000000000017941 */ /* 0x000fea0003800000 */
.L_x_290:
[----:B0-----:R-:W2:Y:S01]  /*82c0*/  LDL.LU R3, [R1+0x1fc] ;  /* 0x0001fc0001037983 */ /* 0x001ea20000300800 */
[----:B------:R-:W-:Y:S01]  /*82d0*/  BSSY B1, `(.L_x_292) ;  /* 0x0000009000017945 */ /* 0x000fe20003800000 */
[----:B------:R-:W-:Y:S01]  /*82e0*/  IADD3.X R15, R23, R159, R21, P3, !PT ;  /* 0x0000009f170f7210 */ /* 0x000fe20001ffe415 */
[----:B------:R-:W-:Y:S02]  /*82f0*/  IMAD.IADD R160, R21, 0x1, R161 ;  /* 0x0000000115a07824 */ /* 0x000fe400078e02a1 */
[----:B--2---:R-:W-:-:S05]  /*8300*/  @!P0 IMAD R3, R3, R17, R2 ;  /* 0x0000001103038224 */ /* 0x004fca00078e0202 */
[----:B------:R0:W-:Y:S01]  /*8310*/  @!P0 STG.E.U8 desc[UR36][R10.64+0xf9], R3 ;  /* 0x0000f9030a008986 */ /* 0x0001e2000c101124 */
[----:B------:R-:W-:Y:S05]  /*8320*/  @P6 BRA `(.L_x_293) ;  /* 0x00000000000c6947 */ /* 0x000fea0003800000 */
[----:B------:R-:W0:Y:S02]  /*8330*/  LDG.E.U8 R16, desc[UR36][R14.64] ;  /* 0x000000240e107981 */ /* 0x000e24000c1e1100 */
[----:B0-----:R-:W-:-:S05]  /*8340*/  PRMT R3, R16, 0x8880, RZ ;  /* 0x0000888010037816 */ /* 0x001fca00000000ff */
[----:B------:R-:W-:-:S07]  /*8350*/  IMAD R2, R3, R18, RZ ;  /* 0x0000001203027224 */ /* 0x000fce00078e02ff */
.L_x_293:
[----:B------:R-:W-:Y:S05]  /*8360*/  BSYNC B1 ;  /* 0x0000000000017941 */ /* 0x000fea0003800000 */
.L_x_292:
[----:B------:R-:W-:Y:S01]  /*8370*/  ISETP.LT.OR P3, PT, R0, 0x2, !P2 ;  /* 0x000000020000780c */ /* 0x000fe20005761670 */
[----:B0-----:R-:W-:Y:S01]  /*8380*/  @!P6 IMAD R3, R24, R17, R2 ;  /* 0x000000111803e224 */ /* 0x001fe200078e0202 */
[----:B------:R-:W-:Y:S01]  /*8390*/  ISETP.GE.AND P0, PT, R154, 0x89, PT ;  /* 0x000000899a00780c */ /* 0x000fe20003f06270 */
[----:B------:R-:W-:Y:S01]  /*83a0*/  BSSY B1, `(.L_x_294) ;  /* 0x000000b000017945 */ /* 0x000fe20003800000 */
[----:B------:R-:W-:Y:S02]  /*83b0*/  IADD3.X R157, R153, R23, R160, P5, P4 ;  /* 0x00000017999d7210 */ /* 0x000fe40002fe84a0 */
[----:B------:R0:W-:Y:S01]  /*83c0*/  @!P6 STG.E.U8 desc[UR36][R6.64], R3 ;  /* 0x000000030600e986 */ /* 0x0001e2000c101124 */
[C---:B------:R-:W-:Y:S02]  /*83d0*/  ISETP.LT.OR P4, PT, R0.reuse, 0x1, !P0 ;  /* 0x000000010000780c */ /* 0x040fe40004781670 */
[C---:B------:R-:W-:Y:S02]  /*83e0*/  ISETP.LT.OR P5, PT, R0.reuse, 0x2, !P0 ;  /* 0x000000020000780c */ /* 0x040fe400047a1670 */
[----:B------:R-:W-:-:S02]  /*83f0*/  ISETP.LT.OR P6, PT, R0, 0x9, !P2 ;  /* 0x000000090000780c */ /* 0x000fc400057c1670 */
[----:B------:R-:W-:Y:S01]  /*8400*/  ISETP.LT.OR P1, PT, R0, 0xa, !P2 ;  /* 0x0000000a0000780c */ /* 0x000fe20005721670 */
[----:B------:R-:W-:-:S12]  /*8410*/  @P3 BRA `(.L_x_295) ;  /* 0x00000000000c3947 */ /* 0x000fd80003800000 */
[----:B------:R-:W0:Y:S02]  /*8420*/  LDG.E.U8 R16, desc[UR36][R14.64+0x1] ;  /* 0x000001240e107981 */ /* 0x000e24000c1e1100 */
[----:B0-----:R-:W-:-:S05]  /*8430*/  PRMT R3, R16, 0x8880, RZ ;  /* 0x0000888010037816 */ /* 0x001fca00000000ff */
[----:B------:R-:W-:-:S07]  /*8440*/  IMAD R2, R3, R18, RZ ;  /* 0x0000001203027224 */ /* 0x000fce00078e02ff */
.L_x_295:
[----:B------:R-:W-:Y:S05]  /*8450*/  BSYNC B1 ;  /* 0x0000000000017941 */ /* 0x000fea0003800000 */
.L_x_294:
[----:B------:R-:W-:Y:S01]  /*8460*/  @!P3 IMAD R25, R25, R17, R2 ;  /* 0x000000111919b224 */ /* 0x000fe200078e0202 */
[----:B------:R-:W-:Y:S04]  /*8470*/  BSSY B1, `(.L_x_296) ;  /* 0x0000006000017945 */ /* 0x000fe80003800000 */
[----:B------:R1:W-:Y:S01]  /*8480*/  @!P3 STG.E.U8 desc[UR36][R6.64+0x1], R25 ;  /* 0x000001190600b986 */ /* 0x0003e2000c101124 */
[----:B------:R-:W-:Y:S05]  /*8490*/  @P4 BRA `(.L_x_297) ;  /* 0x00000000000c4947 */ /* 0x000fea0003800000 */
[----:B------:R-:W0:Y:S02]  /*84a0*/  LDG.E.U8 R16, desc[UR36][R156.64] ;  /* 0x000000249c107981 */ /* 0x000e24000c1e1100 */
[----:B0-----:R-:W-:-:S05]  /*84b0*/  PRMT R3, R16, 0x8880, RZ ;  /* 0x0000888010037816 */ /* 0x001fca00000000ff */
[----:B------:R-:W-:-:S07]  /*84c0*/  IMAD R2, R3, R18, RZ ;  /* 0x0000001203027224 */ /* 0x000fce00078e02ff */
.L_x_297:
[----:B------:R-:W-:Y:S05]  /*84d0*/  BSYNC B1 ;  /* 0x0000000000017941 */ /* 0x000fea0003800000 */
.L_x_296:
[----:B0-----:R-:W-:Y:S01]  /*84e0*/  @!P4 IMAD R3, R26, R17, R2 ;  /* 0x000000111a03c224 */ /* 0x001fe200078e0202 */
[----:B------:R-:W-:Y:S04]  /*84f0*/  BSSY B1, `(.L_x_298) ;  /* 0x0000006000017945 */ /* 0x000fe80003800000 */
[----:B------:R0:W-:Y:S01]  /*8500*/  @!P4 STG.E.U8 desc[UR36][R8.64], R3 ;  /* 0x000000030800c986 */ /* 0x0001e2000c101124 */
[----:B------:R-:W-:Y:S05]  /*8510*/  @P5 BRA `(.L_x_299) ;  /* 0x00000000000c5947 */ /* 0x000fea0003800000 */
[----:B------:R-:W0:Y:S02]  /*8520*/  LDG.E.U8 R16, desc[UR36][R156.64+0x1] ;  /* 0x000001249c107981 */ /* 0x000e24000c1e1100 */
[----:B0-----:R-:W-:-:S05]  /*8530*/  PRMT R3, R16, 0x8880, RZ ;  /* 0x0000888010037816 */ /* 0x001fca00000000ff */
[----:B------:R-:W-:-:S07]  /*8540*/  IMAD R2, R3, R18, RZ ;  /* 0x0000001203027224 */ /* 0x000fce00078e02ff */
.L_x_299:
[----:B------:R-:W-:Y:S05]  /*8550*/  BSYNC B1 ;  /* 0x0000000000017941 */ /* 0x000fea0003800000 */
.L_x_298:
[----:B------:R-:W-:Y:S01]  /*8560*/  @!P5 IMAD R27, R27, R17, R2 ;  /* 0x000000111b1bd224 */ /* 0x000fe200078e0202 */
[----:B------:R-:W-:Y:S04]  /*8570*/  BSSY B1, `(.L_x_300) ;  /* 0x0000006000017945 */ /* 0x000fe80003800000 */
[----:B------:R2:W-:Y:S01]  /*8580*/  @!P5 STG.E.U8 desc[UR36][R8.64+0x1], R27 ;  /* 0x0000011b0800d986 */ /* 0x0005e2000c101124 */
[----:B------:R-:W-:Y:S05]  /*8590*/  @P6 BRA `(.L_x_301) ;  /* 0x00000000000c6947 */ /* 0x000fea0003800000 */
[----:B------:R-:W0:Y:S02]  /*85a0*/  LDG.E.U8 R16, desc[UR36][R14.64+0x8] ;  /* 0x000008240e107981 */ /* 0x000e24000c1e1100 */
[----:B0-----:R-:W-:-:S05]  /*85b0*/  PRMT R3, R16, 0x8880, RZ ;  /* 0x0000888010037816 */ /* 0x001fca00000000ff */
[----:B------:R-:W-:-:S07]  /*85c0*/  IMAD R2, R3, R18, RZ ;  /* 0x0000001203027224 */ /* 0x000fce00078e02ff */
.L_x_301:
[----:B------:R-:W-:Y:S05]  /*85d0*/  BSYNC B1 ;  /* 0x0000000000017941 */ /* 0x000fea0003800000 */
.L_x_300:
[----:B0-----:R-:W-:Y:S01]  /*85e0*/  @!P6 IMAD R3, R28, R17, R2 ;  /* 0x000000111c03e224 */ /* 0x001fe200078e0202 */
[----:B------:R-:W-:Y:S04]  /*85f0*/  BSSY B1, `(.L_x_302) ;  /* 0x0000006000017945 */ /* 0x000fe80003800000 */
[----:B------:R0:W-:Y:S01]  /*8600*/  @!P6 STG.E.U8 desc[UR36][R6.64+0x8], R3 ;  /* 0x000008030600e986 */ /* 0x0001e2000c101124 */
[----:B------:R-:W-:Y:S05]  /*8610*/  @P1 BRA `(.L_x_303) ;  /* 0x00000000000c1947 */ /* 0x000fea0003800000 */
[----:B------:R-:W0:Y:S02]  /*8620*/  LDG.E.U8 R16, desc[UR36][R14.64+0x9] ;  /* 0x000009240e107981 */ /* 0x000e24000c1e1100 */
[----:B0-----:R-:W-:-:S05]  /*8630*/  PRMT R3, R16, 0x8880, RZ ;  /* 0x0000888010037816 */ /* 0x001fca00000000ff */
[----:B------:R-:W-:-:S07]  /*8640*/  IMAD R2, R3, R18, RZ ;  /* 0x0000001203027224 */ /* 0x000fce00078e02ff */
.L_x_303:
[----:B------:R-:W-:Y:S05]  /*8650*/  BSYNC B1 ;  /* 0x0000000000017941 */ /* 0x000fea0003800000 */
.L_x_302:
[C---:B------:R-:W-:Y:S01]  /*8660*/  ISETP.LT.OR P4, PT, R0.reuse, 0x9, !P0 ;  /* 0x000000090000780c */ /* 0x040fe20004781670 */
[----:B------:R-:W-:Y:S01]  /*8670*/  @!P1 IMAD R29, R29, R17, R2 ;  /* 0x000000111d1d9224 */ /* 0x000fe200078e0202 */
[----:B------:R-:W-:Y:S01]  /*8680*/  BSSY B1, `(.L_x_304) ;  /* 0x000000a000017945 */ /* 0x000fe20003800000 */
[C---:B------:R-:W-:Y:S02]  /*8690*/  ISETP.LT.OR P3, PT, R0.reuse, 0xa, !P0 ;  /* 0x0000000a0000780c */ /* 0x040fe40004761670 */
[C---:B------:R-:W-:Y:S01]  /*86a0*/  ISETP.LT.OR P5, PT, R0.reuse, 0x11, !P2 ;  /* 0x000000110000780c */ /* 0x040fe200057a1670 */
[----:B------:R3:W-:Y:S01]  /*86b0*/  @!P1 STG.E.U8 desc[UR36][R6.64+0x9], R29 ;  /* 0x0000091d06009986 */ /* 0x0007e2000c101124 */
[C---:B------:R-:W-:Y:S02]  /*86c0*/  ISETP.LT.OR P6, PT, R0.reuse, 0x12, !P2 ;  /* 0x000000120000780c */ /* 0x040fe400057c1670 */
[----:B------:R-:W-:-:S04]  /*86d0*/  ISETP.LT.OR P1, PT, R0, 0x11, !P0 ;  /* 0x000000110000780c */ /* 0x000fc80004721670 */
[----:B------:R-:W-:Y:S09]  /*86e0*/  @P4 BRA `(.L_x_305) ;  /* 0x00000000000c4947 */ /* 0x000ff20003800000 */
[----:B------:R-:W0:Y:S02]  /*86f0*/  LDG.E.U8 R16, desc[UR36][R156.64+0x8] ;  /* 0x000008249c107981 */ /* 0x000e24000c1e1100 */
[----:B0-----:R-:W-:-:S05]  /*8700*/  PRMT R3, R16, 0x8880, RZ ;  /* 0x0000888010037816 */ /* 0x001fca00000000ff */
[----:B------:R-:W-:-:S07]  /*8710*/  IMAD R2, R3, R18, RZ ;  /* 0x0000001203027224 */ /* 0x000fce00078e02ff */
.L_x_305:
[----:B------:R-:W-:Y:S05]  /*8720*/  BSYNC B1 ;  /* 0x0000000000017941 */ /* 0x000fea0003800000 */
.L_x_304:
[----:B0-----:R-:W-:Y:S01]  /*8730*/  @!P4 IMAD R3, R30, R17, R2 ;  /* 0x000000111e03c224 */ /* 0x001fe200078e0202 */
[----:B------:R-:W-:Y:S04]  /*8740*/  BSSY B1, `(.L_x_306) ;  /* 0x0000006000017945 */ /* 0x000fe80003800000 */
[----:B------:R0:W-:Y:S01]  /*8750*/  @!P4 STG.E.U8 desc[UR36][R8.64+0x8], R3 ;  /* 0x000008030800c986 */ /* 0x0001e2000c101124 */
[----:B------:R-:W-:Y:S05]  /*8760*/  @P3 BRA `(.L_x_307) ;  /* 0x00000000000c3947 */ /* 0x000fea0003800000 */
[----:B------:R-:W0:Y:S02]  /*8770*/  LDG.E.U8 R16, desc[UR36][R156.64+0x9] ;  /* 0x000009249c107981 */ /* 0x000e24000c1e1100 */
[----:B0-----:R-:W-:-:S05]  /*8780*/  PRMT R3, R16, 0x8880, RZ ;  /* 0x0000888010037816 */ /* 0x001fca00000000ff */
[----:B------:R-:W-:-:S07]  /*8790*/  IMAD R2, R3, R18, RZ ;  /* 0x0000001203027224 */ /* 0x000fce00078e02ff */
.L_x_307:
[----:B------:R-:W-:Y:S05]  /*87a0*/  BSYNC B1 ;  /* 0x0000000000017941 */ /* 0x000fea0003800000 */
.L_x_306:
[----:B------:R-:W-:Y:S01]  /*87b0*/  @!P3 IMAD R31, R31, R17, R2 ;  /* 0x000000111f1fb224 */ /* 0x000fe200078e0202 */
[----:B------:R-:W-:Y:S04]  /*87c0*/  BSSY B1, `(.L_x_308) ;  /* 0x0000006000017945 */ /* 0x000fe80003800000 */
[----:B------:R4:W-:Y:S01]  /*87d0*/  @!P3 STG.E.U8 desc[UR36][R8.64+0x9], R31 ;  /* 0x0000091f0800b986 */ /* 0x0009e2000c101124 */
[----:B------:R-:W-:Y:S05]  /*87e0*/  @P5 BRA `(.L_x_309) ;  /* 0x00000000000c5947 */ /* 0x000fea0003800000 */
[----:B------:R-:W0:Y:S02]  /*87f0*/  LDG.E.U8 R16, desc[UR36][R14.64+0x10] ;  /* 0x000010240e107981 */ /* 0x000e24000c1e1100 */
[----:B0-----:R-:W-:-:S05]  /*8800*/  PRMT R3, R16, 0x8880, RZ ;  /* 0x0000888010037816 */ /* 0x001fca00000000ff */
[----:B------:R-:W-:-:S07]  /*8810*/  IMAD R2, R3, R18, RZ ;  /* 0x0000001203027224 */ /* 0x000fce00078e02ff */
.L_x_309:
[----:B------:R-:W-:Y:S05]  /*8820*/  BSYNC B1 ;  /* 0x0000000000017941 */ /* 0x000fea0003800000 */
.L_x_308:
[----:B0-----:R-:W-:Y:S01]  /*8830*/  @!P5 IMAD R3, R32, R17, R2 ;  /* 0x000000112003d224 */ /* 0x001fe200078e0202 */
[----:B------:R-:W-:Y:S04]  /*8840*/  BSSY B1, `(.L_x_310) ;  /* 0x0000006000017945 */ /* 0x000fe80003800000 */
[----:B------:R0:W-:Y:S01]  /*8850*/  @!P5 STG.E.U8 desc[UR36][R6.64+0x10], R3 ;  /* 0x000010030600d986 */ /* 0x0001e2000c101124 */
[----:B------:R-:W-:Y:S05]  /*8860*/  @P6 BRA `(.L_x_311) ;  /* 0x00000000000c6947 */ /* 0x000fea0003800000 */
[----:B------:R-:W0:Y:S02]  /*8870*/  LDG.E.U8 R16, desc[UR36][R14.64+0x11] ;  /* 0x000011240e107981 */ /* 0x000e24000c1e1100 */
[----:B0-----:R-:W-:-:S05]  /*8880*/  PRMT R3, R16, 0x8880, RZ ;  /* 0x0000888010037816 */ /* 0x001fca00000000ff */
[----:B------:R-:W-:-:S07]  /*8890*/  IMAD R2, R3, R18, RZ ;  /* 0x0000001203027224 */ /* 0x000fce00078e02ff */
.L_x_311:
[----:B------:R-:W-:Y:S05]  /*88a0*/  BSYNC B1 ;  /* 0x0000000000017941 */ /* 0x000fea0003800000 */
.L_x_310:
[----:B------:R-:W-:Y:S01]  /*88b0*/  @!P6 IMAD R33, R33, R17, R2 ;  /* 0x000000112121e224 */ /* 0x000fe200078e0202 */
[----:B------:R-:W-:Y:S04]  /*88c0*/  BSSY B1, `(.L_x_312) ;  /* 0x0000006000017945 */ /* 0x000fe80003800000 */
[----:B------:R0:W-:Y:S01]  /*88d0*/  @!P6 STG.E.U8 desc[UR36][R6.64+0x11], R33 ;  /* 0x000011210600e986 */ /* 0x0001e2000c101124 */
[----:B------:R-:W-:Y:S05]  /*88e0*/  @P1 BRA `(.L_x_313) ;  /* 0x00000000000c1947 */ /* 0x000fea0003800000 */
[----:B------:R-:W0:Y:S02]  /*88f0*/  LDG.E.U8 R16, desc[UR36][R156.64+0x10] ;  /* 0x000010249c107981 */ /* 0x000e24000c1e1100 */
[----:B0-----:R-:W-:-:S05]  /*8900*/  PRMT R3, R16, 0x8880, RZ ;  /* 0x0000888010037816 */ /* 0x001fca00000000ff */
[----:B------:R-:W-:-:S07]  /*8910*/  IMAD R2, R3, R18, RZ ;  /* 0x0000001203027224 */ /* 0x000fce00078e02ff */
.L_x_313:
[----:B------:R-:W-:Y:S05]  /*8920*/  BSYNC B1 ;  /* 0x0000000000017941 */ /* 0x000fea0003800000 */
.L_x_312:
[----:B------:R-:W-:Y:S01]  /*8930*/  ISETP.LT.OR P4, PT, R0, 0x12, !P0 ;  /* 0x000000120000780c */ /* 0x000fe20004781670 */
[----:B0-----:R-:W-:Y:S01]  /*8940*/  @!P1 IMAD R3, R34, R17, R2 ;  /* 0x0000001122039224 */ /* 0x001fe200078e0202 */
        /* <DEDUP_REMOVED lines=10> */
.L_x_315:
[----:B------:R-:W-:Y:S05]  /*89f0*/  BSYNC B1 ;  /* 0x0000000000017941 */ /* 0x000fea0003800000 */
.L_x_314:
[----:B------:R-:W-:Y:S01]  /*8a00*/  @!P4 IMAD R35, R35, R17, R2 ;  /* 0x000000112323c224 */ /* 0x000fe200078e0202 */
[----:B------:R-:W-:Y:S04]  /*8a10*/  BSSY B1, `(.L_x_316) ;  /* 0x0000006000017945 */ /* 0x000fe80003800000 */
[----:B------:R0:W-:Y:S01]  /*8a20*/  @!P4 STG.E.U8 desc[UR36][R8.64+0x11], R35 ;  /* 0x000011230800c986 */ /* 0x0001e2000c101124 */
[----:B------:R-:W-:Y:S05]  /*8a30*/  @P3 BRA `(.L_x_317) ;  /* 0x00000000000c3947 */ /* 0x000fea0003800000 */
[----:B------:R-:W0:Y:S02]  /*8a40*/  LDG.E.U8 R16, desc[UR36][R14.64+0x18] ;  /* 0x000018240e107981 */ /* 0x000e24000c1e1100 */
[----:B0-----:R-:W-:-:S05]  /*8a50*/  PRMT R3, R16, 0x8880, RZ ;  /* 0x0000888010037816 */ /* 0x001fca00000000ff */
[----:B------:R-:W-:-:S07]  /*8a60*/  IMAD R2, R3, R18, RZ ;  /* 0x0000001203027224 */ /* 0x000fce00078e02ff */
.L_x_317:
[----:B------:R-:W-:Y:S05]  /*8a70*/  BSYNC B1 ;  /* 0x0000000000017941 */ /* 0x000fea0003800000 */
.L_x_316:
[----:B0-----:R-:W-:Y:S01]  /*8a80*/  @!P3 IMAD R3, R36, R17, R2 ;  /* 0x000000112403b224 */ /* 0x001fe200078e0202 */
[----:B------:R-:W-:Y:S04]  /*8a90*/  BSSY B1, `(.L_x_318) ;  /* 0x0000006000017945 */ /* 0x000fe80003800000 */
[----:B------:R0:W-:Y:S01]  /*8aa0*/  @!P3 STG.E.U8 desc[UR36][R6.64+0x18], R3 ;  /* 0x000018030600b986 */ /* 0x0001e2000c101124 */
[----:B------:R-:W-:Y:S05]  /*8ab0*/  @P5 BRA `(.L_x_319) ;  /* 0x00000000000c5947 */ /* 0x000fea0003800000 */
[----:B------:R-:W0:Y:S02]  /*8ac0*/  LDG.E.U8 R16, desc[UR36][R14.64+0x19] ;  /* 0x000019240e107981 */ /* 0x000e24000c1e1100 */
[----:B0-----:R-:W-:-:S05]  /*8ad0*/  PRMT R3, R16, 0x8880, RZ ;  /* 0x0000888010037816 */ /* 0x001fca00000000ff */
[----:B------:R-:W-:-:S07]  /*8ae0*/  IMAD R2, R3, R18, RZ ;  /* 0x0000001203027224 */ /* 0x000fce00078e02ff */
.L_x_319:
[----:B------:R-:W-:Y:S05]  /*8af0*/  BSYNC B1 ;  /* 0x0000000000017941 */ /* 0x000fea0003800000 */
.L_x_318:
[----:B------:R-:W-:Y:S01]  /*8b00*/  @!P5 IMAD R37, R37, R17, R2 ;  /* 0x000000112525d224 */ /* 0x000fe200078e0202 */
[----:B------:R-:W-:Y:S04]  /*8b10*/  BSSY B1, `(.L_x_320) ;  /* 0x0000006000017945 */ /* 0x000fe80003800000 */
[----:B------:R0:W-:Y:S01]  /*8b20*/  @!P5 STG.E.U8 desc[UR36][R6.64+0x19], R37 ;  /* 0x000019250600d986 */ /* 0x0001e2000c101124 */
[----:B------:R-:W-:Y:S05]  /*8b30*/  @P6 BRA `(.L_x_321) ;  /* 0x00000000000c6947 */ /* 0x000fea0003800000 */
[----:B------:R-:W0:Y:S02]  /*8b40*/  LDG.E.U8 R16, desc[UR36][R156.64+0x18] ;  /* 0x000018249c107981 */ /* 0x000e24000c1e1100 */
[----:B0-----:R-:W-:-:S05]  /*8b50*/  PRMT R3, R16, 0x8880, RZ ;  /* 0x0000888010037816 */ /* 0x001fca00000000ff */
[----:B------:R-:W-:-:S07]  /*8b60*/  IMAD R2, R3, R18, RZ ;  /* 0x0000001203027224 */ /* 0x000fce00078e02ff */
.L_x_321:
[----:B------:R-:W-:Y:S05]  /*8b70*/  BSYNC B1 ;  /* 0x0000000000017941 */ /* 0x000fea0003800000 */
.L_x_320:
[----:B0-----:R-:W-:Y:S01]  /*8b80*/  @!P6 IMAD R3, R38, R17, R2 ;  /* 0x000000112603e224 */ /* 0x001fe200078e0202 */
[----:B------:R-:W-:Y:S04]  /*8b90*/  BSSY B1, `(.L_x_322) ;  /* 0x0000006000017945 */ /* 0x000fe80003800000 */
[----:B------:R0:W-:Y:S01]  /*8ba0*/  @!P6 STG.E.U8 desc[UR36][R8.64+0x18], R3 ;  /* 0x000018030800e986 */ /* 0x0001e2000c101124 */
[----:B------:R-:W-:Y:S05]  /*8bb0*/  @P1 BRA `(.L_x_323) ;  /* 0x00000000000c1947 */ /* 0x000fea0003800000 */
[----:B------:R-:W0:Y:S02]  /*8bc0*/  LDG.E.U8 R16, desc[UR36][R156.64+0x19] ;  /* 0x000019249c107981 */ /* 0x000e24000c1e1100 */
[----:B0-----:R-:W-:-:S05]  /*8bd0*/  PRMT R3, R16, 0x8880, RZ ;  /* 0x0000888010037816 */ /* 0x001fca00000000ff */
[----:B------:R-:W-:-:S07]  /*8be0*/  IMAD R2, R3, R18, RZ ;  /* 0x0000001203027224 */ /* 0x000fce00078e02ff */
.L_x_323:
[----:B------:R-:W-:Y:S05]  /*8bf0*/  BSYNC B1 ;  /* 0x0000000000017941 */ /* 0x000fea0003800000 */
.L_x_322:
        /* <DEDUP_REMOVED lines=12> */
.L_x_325:
[----:B------:R-:W-:Y:S05]  /*8cc0*/  BSYNC B1 ;  /* 0x0000000000017941 */ /* 0x000fea0003800000 */
.L_x_324:
[----:B0-----:R-:W-:Y:S01]  /*8cd0*/  @!P4 IMAD R3, R40, R17, R2 ;  /* 0x000000112803c224 */ /* 0x001fe200078e0202 */
[----:B------:R-:W-:Y:S04]  /*8ce0*/  BSSY B1, `(.L_x_326) ;  /* 0x0000006000017945 */ /* 0x000fe80003800000 */
[----:B------:R0:W-:Y:S01]  /*8cf0*/  @!P4 STG.E.U8 desc[UR36][R6.64+0x20], R3 ;  /* 0x000020030600c986 */ /* 0x0001e2000c101124 */
[----:B------:R-:W-:Y:S05]  /*8d00*/  @P3 BRA `(.L_x_327) ;  /* 0x00000000000c3947 */ /* 0x000fea0003800000 */
[----:B------:R-:W0:Y:S02]  /*8d10*/  LDG.E.U8 R16, desc[UR36][R14.64+0x21] ;  /* 0x000021240e107981 */ /* 0x000e24000c1e1100 */
[----:B0-----:R-:W-:-:S05]  /*8d20*/  PRMT R3, R16, 0x8880, RZ ;  /* 0x0000888010037816 */ /* 0x001fca00000000ff */
[----:B------:R-:W-:-:S07]  /*8d30*/  IMAD R2, R3, R18, RZ ;  /* 0x0000001203027224 */ /* 0x000fce00078e02ff */
.L_x_327:
[----:B------:R-:W-:Y:S05]  /*8d40*/  BSYNC B1 ;  /* 0x0000000000017941 */ /* 0x000fea0003800000 */
.L_x_326:
[----:B------:R-:W-:Y:S01]  /*8d50*/  @!P3 IMAD R41, R41, R17, R2 ;  /* 0x000000112929b224 */ /* 0x000fe200078e0202 */
[----:B------:R-:W-:Y:S04]  /*8d60*/  BSSY B1, `(.L_x_328) ;  /* 0x0000006000017945 */ /* 0x000fe80003800000 */
[----:B------:R0:W-:Y:S01]  /*8d70*/  @!P3 STG.E.U8 desc[UR36][R6.64+0x21], R41 ;  /* 0x000021290600b986 */ /* 0x0001e2000c101124 */
[----:B------:R-:W-:Y:S05]  /*8d80*/  @P5 BRA `(.L_x_329) ;  /* 0x00000000000c5947 */ /* 0x000fea0003800000 */
[----:B------:R-:W0:Y:S02]  /*8d90*/  LDG.E.U8 R16, desc[UR36][R156.64+0x20] ;  /* 0x000020249c107981 */ /* 0x000e24000c1e1100 */
[----:B0-----:R-:W-:-:S05]  /*8da0*/  PRMT R3, R16, 0x8880, RZ ;  /* 0x0000888010037816 */ /* 0x001fca00000000ff */
[----:B------:R-:W-:-:S07]  /*8db0*/  IMAD R2, R3, R18, RZ ;  /* 0x0000001203027224 */ /* 0x000fce00078e02ff */
.L_x_329:
[----:B------:R-:W-:Y:S05]  /*8dc0*/  BSYNC B1 ;  /* 0x0000000000017941 */ /* 0x000fea0003800000 */
.L_x_328:
[----:B0-----:R-:W-:Y:S01]  /*8dd0*/  @!P5 IMAD R3, R42, R17, R2 ;  /* 0x000000112a03d224 */ /* 0x001fe200078e0202 */
[----:B------:R-:W-:Y:S04]  /*8de0*/  BSSY B1, `(.L_x_330) ;  /* 0x0000006000017945 */ /* 0x000fe80003800000 */
[----:B------:R0:W-:Y:S01]  /*8df0*/  @!P5 STG.E.U8 desc[UR36][R8.64+0x20], R3 ;  /* 0x000020030800d986 */ /* 0x0001e2000c101124 */
[----:B------:R-:W-:Y:S05]  /*8e00*/  @P6 BRA `(.L_x_331) ;  /* 0x00000000000c6947 */ /* 0x000fea0003800000 */
[----:B------:R-:W0:Y:S02]  /*8e10*/  LDG.E.U8 R16, desc[UR36][R156.64+0x21] ;  /* 0x000021249c107981 */ /* 0x000e24000c1e1100 */
[----:B0-----:R-:W-:-:S05]  /*8e20*/  PRMT R3, R16, 0x8880, RZ ;  /* 0x0000888010037816 */ /* 0x001fca00000000ff */
[----:B------:R-:W-:-:S07]  /*8e30*/  IMAD R2, R3, R18, RZ ;  /* 0x0000001203027224 */ /* 0x000fce00078e02ff */
.L_x_331:
[----:B------:R-:W-:Y:S05]  /*8e40*/  BSYNC B1 ;  /* 0x0000000000017941 */ /* 0x000fea0003800000 */
.L_x_330:
[----:B------:R-:W-:Y:S01]  /*8e50*/  @!P6 IMAD R43, R43, R17, R2 ;  /* 0x000000112b2be224 */ /* 0x000fe200078e0202 */
[----:B------:R-:W-:Y:S04]  /*8e60*/  BSSY B1, `(.L_x_332) ;  /* 0x0000006000017945 */ /* 0x000fe80003800000 */
[----:B------:R0:W-:Y:S01]  /*8e70*/  @!P6 STG.E.U8 desc[UR36][R8.64+0x21], R43 ;  /* 0x0000212b0800e986 */ /* 0x0001e2000c101124 */
[----:B------:R-:W-:Y:S05]  /*8e80*/  @P1 BRA `(.L_x_333) ;  /* 0x00000000000c1947 */ /* 0x000fea0003800000 */
[----:B------:R-:W0:Y:S02]  /*8e90*/  LDG.E.U8 R16, desc[UR36][R14.64+0x28] ;  /* 0x000028240e107981 */ /* 0x000e24000c1e1100 */
[----:B0-----:R-:W-:-:S05]  /*8ea0*/  PRMT R3, R16, 0x8880, RZ ;  /* 0x0000888010037816 */ /* 0x001fca00000000ff */
[----:B------:R-:W-:-:S07]  /*8eb0*/  IMAD R2, R3, R18, RZ ;  /* 0x0000001203027224 */ /* 0x000fce00078e02ff */
.L_x_333:
[----:B------:R-:W-:Y:S05]  /*8ec0*/  BSYNC B1 ;  /* 0x0000000000017941 */ /* 0x000fea0003800000 */
.L_x_332:
        /* <DEDUP_REMOVED lines=12> */
.L_x_335:
[----:B------:R-:W-:Y:S05]  /*8f90*/  BSYNC B1 ;  /* 0x0000000000017941 */ /* 0x000fea0003800000 */
.L_x_334:
[----:B------:R-:W-:Y:S01]  /*8fa0*/  @!P4 IMAD R45, R45, R17, R2 ;  /* 0x000000112d2dc224 */ /* 0x000fe200078e0202 */
[----:B------:R-:W-:Y:S04]  /*8fb0*/  BSSY B1, `(.L_x_336) ;  /* 0x0000006000017945 */ /* 0x000fe80003800000 */
[----:B------:R0:W-:Y:S01]  /*8fc0*/  @!P4 STG.E.U8 desc[UR36][R6.64+0x29], R45 ;  /* 0x0000292d0600c986 */ /* 0x0001e2000c101124 */
[----:B------:R-:W-:Y:S05]  /*8fd0*/  @P3 BRA `(.L_x_337) ;  /* 0x00000000000c3947 */ /* 0x000fea0003800000 */
[----:B------:R-:W0:Y:S02]  /*8fe0*/  LDG.E.U8 R16, desc[UR36][R156.64+0x28] ;  /* 0x000028249c107981 */ /* 0x000e24000c1e1100 */
[----:B0-----:R-:W-:-:S05]  /*8ff0*/  PRMT R3, R16, 0x8880, RZ ;  /* 0x0000888010037816 */ /* 0x001fca00000000ff */
[----:B------:R-:W-:-:S07]  /*9000*/  IMAD R2, R3, R18, RZ ;  /* 0x0000001203027224 */ /* 0x000fce00078e02ff */
.L_x_337:
[----:B------:R-:W-:Y:S05]  /*9010*/  BSYNC B1 ;  /* 0x0000000000017941 */ /* 0x000fea0003800000 */
.L_x_336:
[----:B0-----:R-:W-:Y:S01]  /*9020*/  @!P3 IMAD R3, R46, R17, R2 ;  /* 0x000000112e03b224 */ /* 0x001fe200078e0202 */
[----:B------:R-:W-:Y:S04]  /*9030*/  BSSY B1, `(.L_x_338) ;  /* 0x0000006000017945 */ /* 0x000fe80003800000 */
[----:B------:R0:W-:Y:S01]  /*9040*/  @!P3 STG.E.U8 desc[UR36][R8.64+0x28], R3 ;  /* 0x000028030800b986 */ /* 0x0001e2000c101124 */
[----:B------:R-:W-:Y:S05]  /*9050*/  @P5 BRA `(.L_x_339) ;  /* 0x00000000000c5947 */ /* 0x000fea0003800000 */
[----:B------:R-:W0:Y:S02]  /*9060*/  LDG.E.U8 R16, desc[UR36][R156.64+0x29] ;  /* 0x000029249c107981 */ /* 0x000e24000c1e1100 */
[----:B0-----:R-:W-:-:S05]  /*9070*/  PRMT R3, R16, 0x8880, RZ ;  /* 0x0000888010037816 */ /* 0x001fca00000000ff */
[----:B------:R-:W-:-:S07]  /*9080*/  IMAD R2, R3, R18, RZ ;  /* 0x0000001203027224 */ /* 0x000fce00078e02ff */
.L_x_339:
[----:B------:R-:W-:Y:S05]  /*9090*/  BSYNC B1 ;  /* 0x0000000000017941 */ /* 0x000fea0003800000 */
.L_x_338:
[----:B------:R-:W-:Y:S01]  /*90a0*/  @!P5 IMAD R47, R47, R17, R2 ;  /* 0x000000112f2fd224 */ /* 0x000fe200078e0202 */
[----:B------:R-:W-:Y:S04]  /*90b0*/  BSSY B1, `(.L_x_340) ;  /* 0x0000006000017945 */ /* 0x000fe80003800000 */
[----:B------:R0:W-:Y:S01]  /*90c0*/  @!P5 STG.E.U8 desc[UR36][R8.64+0x29], R47 ;  /* 0x0000292f0800d986 */ /* 0x0001e2000c101124 */
[----:B------:R-:W-:Y:S05]  /*90d0*/  @P6 BRA `(.L_x_341) ;  /* 0x00000000000c6947 */ /* 0x000fea0003800000 */
[----:B------:R-:W0:Y:S02]  /*90e0*/  LDG.E.U8 R16, desc[UR36][R14.64+0x30] ;  /* 0x000030240e107981 */ /* 0x000e24000c1e1100 */
[----:B0-----:R-:W-:-:S05]  /*90f0*/  PRMT R3, R16, 0x8880, RZ ;  /* 0x0000888010037816 */ /* 0x001fca00000000ff */
[----:B------:R-:W-:-:S07]  /*9100*/  IMAD R2, R3, R18, RZ ;  /* 0x0000001203027224 */ /* 0x000fce00078e02ff */
.L_x_341:
[----:B------:R-:W-:Y:S05]  /*9110*/  BSYNC B1 ;  /* 0x0000000000017941 */ /* 0x000fea0003800000 */
.L_x_340:
[----:B0-----:R-:W-:Y:S01]  /*9120*/  @!P6 IMAD R3, R48, R17, R2 ;  /* 0x000000113003e224 */ /* 0x001fe200078e0202 */
[----:B------:R-:W-:Y:S04]  /*9130*/  BSSY B1, `(.L_x_342) ;  /* 0x0000006000017945 */ /* 0x000fe80003800000 */
[----:B------:R0:W-:Y:S01]  /*9140*/  @!P6 STG.E.U8 desc[UR36][R6.64+0x30], R3 ;  /* 0x000030030600e986 */ /* 0x0001e2000c101124 */
[----:B------:R-:W-:Y:S05]  /*9150*/  @P1 BRA `(.L_x_343) ;  /* 0x00000000000c1947 */ /* 0x000fea0003800000 */
[----:B------:R-:W0:Y:S02]  /*9160*/  LDG.E.U8 R16, desc[UR36][R14.64+0x31] ;  /* 0x000031240e107981 */ /* 0x000e24000c1e1100 */
[----:B0-----:R-:W-:-:S05]  /*9170*/  PRMT R3, R16, 0x8880, RZ ;  /* 0x0000888010037816 */ /* 0x001fca00000000ff */
[----:B------:R-:W-:-:S07]  /*9180*/  IMAD R2, R3, R18, RZ ;  /* 0x0000001203027224 */ /* 0x000fce00078e02ff */
.L_x_343:
[----:B------:R-:W-:Y:S05]  /*9190*/  BSYNC B1 ;  /* 0x0000000000017941 */ /* 0x000fea0003800000 */
.L_x_342:
        /* <DEDUP_REMOVED lines=12> */
.L_x_345:
[----:B------:R-:W-:Y:S05]  /*9260*/  BSYNC B1 ;  /* 0x0000000000017941 */ /* 0x000fea0003800000 */
.L_x_344:
[----:B0-----:R-:W-:Y:S01]  /*9270*/  @!P4 IMAD R3, R50, R17, R2 ;  /* 0x000000113203c224 */ /* 0x001fe200078e0202 */
[----:B------:R-:W-:Y:S04]  /*9280*/  BSSY B1, `(.L_x_346) ;  /* 0x0000006000017945 */ /* 0x000fe80003800000 */
[----:B------:R0:W-:Y:S01]  /*9290*/  @!P4 STG.E.U8 desc[UR36][R8.64+0x30], R3 ;  /* 0x000030030800c986 */ /* 0x0001e2000c101124 */
[----:B------:R-:W-:Y:S05]  /*92a0*/  @P3 BRA `(.L_x_347) ;  /* 0x00000000000c3947 */ /* 0x000fea0003800000 */
[----:B------:R-:W0:Y:S02]  /*92b0*/  LDG.E.U8 R16, desc[UR36][R156.64+0x31] ;  /* 0x000031249c107981 */ /* 0x000e24000c1e1100 */
[----:B0-----:R-:W-:-:S05]  /*92c0*/  PRMT R3, R16, 0x8880, RZ ;  /* 0x0000888010037816 */ /* 0x001fca00000000ff */
[----:B------:R-:W-:-:S07]  /*92d0*/  IMAD R2, R3, R18, RZ ;  /* 0x0000001203027224 */ /* 0x000fce00078e02ff */
.L_x_347:
[----:B------:R-:W-:Y:S05]  /*92e0*/  BSYNC B1 ;  /* 0x0000000000017941 */ /* 0x000fea0003800000 */
.L_x_346:
[----:B------:R-:W-:Y:S01]  /*92f0*/  @!P3 IMAD R51, R51, R17, R2 ;  /* 0x000000113333b224 */ /* 0x000fe200078e0202 */
[----:B------:R-:W-:Y:S04]  /*9300*/  BSSY B1, `(.L_x_348) ;  /* 0x0000006000017945 */ /* 0x000fe80003800000 */
[----:B------:R0:W-:Y:S01]  /*9310*/  @!P3 STG.E.U8 desc[UR36][R8.64+0x31], R51 ;  /* 0x000031330800b986 */ /* 0x0001e2000c101124 */
[----:B------:R-:W-:Y:S05]  /*9320*/  @P5 BRA `(.L_x_349) ;  /* 0x00000000000c5947 */ /* 0x000fea0003800000 */
[----:B------:R-:W0:Y:S02]  /*9330*/  LDG.E.U8 R16, desc[UR36][R14.64+0x38] ;  /* 0x000038240e107981 */ /* 0x000e24000c1e1100 */
[----:B0-----:R-:W-:-:S05]  /*9340*/  PRMT R3, R16, 0x8880, RZ ;  /* 0x0000888010037816 */ /* 0x001fca00000000ff */
[----:B------:R-:W-:-:S07]  /*9350*/  IMAD R2, R3, R18, RZ ;  /* 0x0000001203027224 */ /* 0x000fce00078e02ff */
.L_x_349:
[----:B------:R-:W-:Y:S05]  /*9360*/  BSYNC B1 ;  /* 0x0000000000017941 */ /* 0x000fea0003800000 */
.L_x_348:
[----:B0-----:R-:W-:Y:S01]  /*9370*/  @!P5 IMAD R3, R52, R17, R2 ;  /* 0x000000113403d224 */ /* 0x001fe200078e0202 */
[----:B------:R-:W-:Y:S04]  /*9380*/  BSSY B1, `(.L_x_350) ;  /* 0x0000006000017945 */ /* 0x000fe80003800000 */
[----:B------:R0:W-:Y:S01]  /*9390*/  @!P5 STG.E.U8 desc[UR36][R6.64+0x38], R3 ;  /* 0x000038030600d986 */ /* 0x0001e2000c101124 */
[----:B------:R-:W-:Y:S05]  /*93a0*/  @P6 BRA `(.L_x_351) ;  /* 0x00000000000c6947 */ /* 0x000fea0003800000 */
[----:B------:R-:W0:Y:S02]  /*93b0*/  LDG.E.U8 R16, desc[UR36][R14.64+0x39] ;  /* 0x000039240e107981 */ /* 0x000e24000c1e1100 */
[----:B0-----:R-:W-:-:S05]  /*93c0*/  PRMT R3, R16, 0x8880, RZ ;  /* 0x0000888010037816 */ /* 0x001fca00000000ff */
[----:B------:R-:W-:-:S07]  /*93d0*/  IMAD R2, R3, R18, RZ ;  /* 0x0000001203027224 */ /* 0x000fce00078e02ff */
.L_x_351:
[----:B------:R-:W-:Y:S05]  /*93e0*/  BSYNC B1 ;  /* 0x0000000000017941 */ /* 0x000fea0003800000 */
.L_x_350:
[----:B------:R-:W-:Y:S01]  /*93f0*/  @!P6 IMAD R53, R53, R17, R2 ;  /* 0x000000113535e224 */ /* 0x000fe200078e0202 */
[----:B------:R-:W-:Y:S04]  /*9400*/  BSSY B1, `(.L_x_352) ;  /* 0x0000006000017945 */ /* 0x000fe80003800000 */
[----:B------:R0:W-:Y:S01]  /*9410*/  @!P6 STG.E.U8 desc[UR36][R6.64+0x39], R53 ;  /* 0x000039350600e986 */ /* 0x0001e2000c101124 */
[----:B------:R-:W-:Y:S05]  /*9420*/  @P1 BRA `(.L_x_353) ;  /* 0x00000000000c1947 */ /* 0x000fea0003800000 */
[----:B------:R-:W0:Y:S02]  /*9430*/  LDG.E.U8 R16, desc[UR36][R156.64+0x38] ;  /* 0x000038249c107981 */ /* 0x000e24000c1e1100 */
[----:B0-----:R-:W-:-:S05]  /*9440*/  PRMT R3, R16, 0x8880, RZ ;  /* 0x0000888010037816 */ /* 0x001fca00000000ff */
[----:B------:R-:W-:-:S07]  /*9450*/  IMAD R2, R3, R18, RZ ;  /* 0x0000001203027224 */ /* 0x000fce00078e02ff */
.L_x_353:
[----:B------:R-:W-:Y:S05]  /*9460*/  BSYNC B1 ;  /* 0x0000000000017941 */ /* 0x000fea0003800000 */
.L_x_352:
        /* <DEDUP_REMOVED lines=12> */
.L_x_355:
[----:B------:R-:W-:Y:S05]  /*9530*/  BSYNC B1 ;  /* 0x0000000000017941 */ /* 0x000fea0003800000 */
.L_x_354:
[----:B------:R-:W-:Y:S01]  /*9540*/  @!P4 IMAD R55, R55, R17, R2 ;  /* 0x000000113737c224 */ /* 0x000fe200078e0202 */
[----:B------:R-:W-:Y:S04]  /*9550*/  BSSY B1, `(.L_x_356) ;  /* 0x0000006000017945 */ /* 0x000fe80003800000 */
[----:B------:R0:W-:Y:S01]  /*9560*/  @!P4 STG.E.U8 desc[UR36][R8.64+0x39], R55 ;  /* 0x000039370800c986 */ /* 0x0001e2000c101124 */
[----:B------:R-:W-:Y:S05]  /*9570*/  @P3 BRA `(.L_x_357) ;  /* 0x00000000000c3947 */ /* 0x000fea0003800000 */
[----:B------:R-:W0:Y:S02]  /*9580*/  LDG.E.U8 R16, desc[UR36][R14.64+0x40] ;  /* 0x000040240e107981 */ /* 0x000e24000c1e1100 */
[----:B0-----:R-:W-:-:S05]  /*9590*/  PRMT R3, R16, 0x8880, RZ ;  /* 0x0000888010037816 */ /* 0x001fca00000000ff */
[----:B------:R-:W-:-:S07]  /*95a0*/  IMAD R2, R3, R18, RZ ;  /* 0x0000001203027224 */ /* 0x000fce00078e02ff */
.L_x_357:
[----:B------:R-:W-:Y:S05]  /*95b0*/  BSYNC B1 ;  /* 0x0000000000017941 */ /* 0x000fea0003800000 */
.L_x_356:
[----:B0-----:R-:W-:Y:S01]  /*95c0*/  @!P3 IMAD R3, R56, R17, R2 ;  /* 0x000000113803b224 */ /* 0x001fe200078e0202 */
[----:B------:R-:W-:Y:S04]  /*95d0*/  BSSY B1, `(.L_x_358) ;  /* 0x0000006000017945 */ /* 0x000fe80003800000 */
[----:B------:R0:W-:Y:S01]  /*95e0*/  @!P3 STG.E.U8 desc[UR36][R6.64+0x40], R3 ;  /* 0x000040030600b986 */ /* 0x0001e2000c101124 */
[----:B------:R-:W-:Y:S05]  /*95f0*/  @P5 BRA `(.L_x_359) ;  /* 0x00000000000c5947 */ /* 0x000fea0003800000 */
[----:B------:R-:W0:Y:S02]  /*9600*/  LDG.E.U8 R16, desc[UR36][R14.64+0x41] ;  /* 0x000041240e107981 */ /* 0x000e24000c1e1100 */
[----:B0-----:R-:W-:-:S05]  /*9610*/  PRMT R3, R16, 0x8880, RZ ;  /* 0x0000888010037816 */ /* 0x001fca00000000ff */
[----:B------:R-:W-:-:S07]  /*9620*/  IMAD R2, R3, R18, RZ ;  /* 0x0000001203027224 */ /* 0x000fce00078e02ff */
.L_x_359:
[----:B------:R-:W-:Y:S05]  /*9630*/  BSYNC B1 ;  /* 0x0000000000017941 */ /* 0x000fea0003800000 */
.L_x_358:
[----:B------:R-:W-:Y:S01]  /*9640*/  @!P5 IMAD R57, R57, R17, R2 ;  /* 0x000000113939d224 */ /* 0x000fe200078e0202 */
[----:B------:R-:W-:Y:S04]  /*9650*/  BSSY B1, `(.L_x_360) ;  /* 0x0000006000017945 */ /* 0x000fe80003800000 */
[----:B------:R0:W-:Y:S01]  /*9660*/  @!P5 STG.E.U8 desc[UR36][R6.64+0x41], R57 ;  /* 0x000041390600d986 */ /* 0x0001e2000c101124 */
[----:B------:R-:W-:Y:S05]  /*9670*/  @P6 BRA `(.L_x_361) ;  /* 0x00000000000c6947 */ /* 0x000fea0003800000 */
[----:B------:R-:W0:Y:S02]  /*9680*/  LDG.E.U8 R16, desc[UR36][R156.64+0x40] ;  /* 0x000040249c107981 */ /* 0x000e24000c1e1100 */
[----:B0-----:R-:W-:-:S05]  /*9690*/  PRMT R3, R16, 0x8880, RZ ;  /* 0x0000888010037816 */ /* 0x001fca00000000ff */
[----:B------:R-:W-:-:S07]  /*96a0*/  IMAD R2, R3, R18, RZ ;  /* 0x0000001203027224 */ /* 0x000fce00078e02ff */
.L_x_361:
[----:B------:R-:W-:Y:S05]  /*96b0*/  BSYNC B1 ;  /* 0x0000000000017941 */ /* 0x000fea0003800000 */
.L_x_360:
[----:B0-----:R-:W-:Y:S01]  /*96c0*/  @!P6 IMAD R3, R58, R17, R2 ;  /* 0x000000113a03e224 */ /* 0x001fe200078e0202 */
[----:B------:R-:W-:Y:S04]  /*96d0*/  BSSY B1, `(.L_x_362) ;  /* 0x0000006000017945 */ /* 0x000fe80003800000 */
[----:B------:R0:W-:Y:S01]  /*96e0*/  @!P6 STG.E.U8 desc[UR36][R8.64+0x40], R3 ;  /* 0x000040030800e986 */ /* 0x0001e2000c101124 */
[----:B------:R-:W-:Y:S05]  /*96f0*/  @P1 BRA `(.L_x_363) ;  /* 0x00000000000c1947 */ /* 0x000fea0003800000 */
[----:B------:R-:W0:Y:S02]  /*9700*/  LDG.E.U8 R16, desc[UR36][R156.64+0x41] ;  /* 0x000041249c107981 */ /* 0x000e24000c1e1100 */
[----:B0-----:R-:W-:-:S05]  /*9710*/  PRMT R3, R16, 0x8880, RZ ;  /* 0x0000888010037816 */ /* 0x001fca00000000ff */
[----:B------:R-:W-:-:S07]  /*9720*/  IMAD R2, R3, R18, RZ ;  /* 0x0000001203027224 */ /* 0x000fce00078e02ff */
.L_x_363:
[----:B------:R-:W-:Y:S05]  /*9730*/  BSYNC B1 ;  /* 0x0000000000017941 */ /* 0x000fea0003800000 */
.L_x_362:
        /* <DEDUP_REMOVED lines=12> */
.L_x_365:
[----:B------:R-:W-:Y:S05]  /*9800*/  BSYNC B1 ;  /* 0x0000000000017941 */ /* 0x000fea0003800000 */
.L_x_364:
[----:B0-----:R-:W-:Y:S01]  /*9810*/  @!P4 IMAD R3, R60, R17, R2 ;  /* 0x000000113c03c224 */ /* 0x001fe200078e0202 */
[----:B------:R-:W-:Y:S04]  /*9820*/  BSSY B1, `(.L_x_366) ;  /* 0x0000006000017945 */ /* 0x000fe80003800000 */
[----:B------:R0:W-:Y:S01]  /*9830*/  @!P4 STG.E.U8 desc[UR36][R6.64+0x48], R3 ;  /* 0x000048030600c986 */ /* 0x0001e2000c101124 */
[----:B------:R-:W-:Y:S05]  /*9840*/  @P3 BRA `(.L_x_367) ;  /* 0x00000000000c3947 */ /* 0x000fea0003800000 */
[----:B------:R-:W0:Y:S02]  /*9850*/  LDG.E.U8 R16, desc[UR36][R14.64+0x49] ;  /* 0x000049240e107981 */ /* 0x000e24000c1e1100 */
[----:B0-----:R-:W-:-:S05]  /*9860*/  PRMT R3, R16, 0x8880, RZ ;  /* 0x0000888010037816 */ /* 0x001fca00000000ff */
[----:B------:R-:W-:-:S07]  /*9870*/  IMAD R2, R3, R18, RZ ;  /* 0x0000001203027224 */ /* 0x000fce00078e02ff */
.L_x_367:
[----:B------:R-:W-:Y:S05]  /*9880*/  BSYNC B1 ;  /* 0x0000000000017941 */ /* 0x000fea0003800000 */
.L_x_366:
[----:B------:R-:W-:Y:S01]  /*9890*/  @!P3 IMAD R61, R61, R17, R2 ;  /* 0x000000113d3db224 */ /* 0x000fe200078e0202 */
[----:B------:R-:W-:Y:S04]  /*98a0*/  BSSY B1, `(.L_x_368) ;  /* 0x0000006000017945 */ /* 0x000fe80003800000 */
[----:B------:R0:W-:Y:S01]  /*98b0*/  @!P3 STG.E.U8 desc[UR36][R6.64+0x49], R61 ;  /* 0x0000493d0600b986 */ /* 0x0001e2000c101124 */
[----:B------:R-:W-:Y:S05]  /*98c0*/  @P5 BRA `(.L_x_369) ;  /* 0x00000000000c5947 */ /* 0x000fea0003800000 */
[----:B------:R-:W0:Y:S02]  /*98d0*/  LDG.E.U8 R16, desc[UR36][R156.64+0x48] ;  /* 0x000048249c107981 */ /* 0x000e24000c1e1100 */
[----:B0-----:R-:W-:-:S05]  /*98e0*/  PRMT R3, R16, 0x8880, RZ ;  /* 0x0000888010037816 */ /* 0x001fca00000000ff */
[----:B------:R-:W-:-:S07]  /*98f0*/  IMAD R2, R3, R18, RZ ;  /* 0x0000001203027224 */ /* 0x000fce00078e02ff */
.L_x_369:
[----:B------:R-:W-:Y:S05]  /*9900*/  BSYNC B1 ;  /* 0x0000000000017941 */ /* 0x000fea0003800000 */
.L_x_368:
[----:B0-----:R-:W-:Y:S01]  /*9910*/  @!P5 IMAD R3, R62, R17, R2 ;  /* 0x000000113e03d224 */ /* 0x001fe200078e0202 */
[----:B------:R-:W-:Y:S04]  /*9920*/  BSSY B1, `(.L_x_370) ;  /* 0x0000006000017945 */ /* 0x000fe80003800000 */
[----:B------:R0:W-:Y:S01]  /*9930*/  @!P5 STG.E.U8 desc[UR36][R8.64+0x48], R3 ;  /* 0x000048030800d986 */ /* 0x0001e2000c101124 */
[----:B------:R-:W-:Y:S05]  /*9940*/  @P6 BRA `(.L_x_371) ;  /* 0x00000000000c6947 */ /* 0x000fea0003800000 */
[----:B------:R-:W0:Y:S02]  /*9950*/  LDG.E.U8 R16, desc[UR36][R156.64+0x49] ;  /* 0x000049249c107981 */ /* 0x000e24000c1e1100 */
[----:B0-----:R-:W-:-:S05]  /*9960*/  PRMT R3, R16, 0x8880, RZ ;  /* 0x0000888010037816 */ /* 0x001fca00000000ff */
[----:B------:R-:W-:-:S07]  /*9970*/  IMAD R2, R3, R18, RZ ;  /* 0x0000001203027224 */ /* 0x000fce00078e02ff */
.L_x_371:
[----:B------:R-:W-:Y:S05]  /*9980*/  BSYNC B1 ;  /* 0x0000000000017941 */ /* 0x000fea0003800000 */
.L_x_370:
[----:B------:R-:W-:Y:S01]  /*9990*/  @!P6 IMAD R63, R63, R17, R2 ;  /* 0x000000113f3fe224 */ /* 0x000fe200078e0202 */
[----:B------:R-:W-:Y:S04]  /*99a0*/  BSSY B1, `(.L_x_372) ;  /* 0x0000006000017945 */ /* 0x000fe80003800000 */
[----:B------:R0:W-:Y:S01]  /*99b0*/  @!P6 STG.E.U8 desc[UR36][R8.64+0x49], R63 ;  /* 0x0000493f0800e986 */ /* 0x0001e2000c101124 */
[----:B------:R-:W-:Y:S05]  /*99c0*/  @P1 BRA `(.L_x_373) ;  /* 0x00000000000c1947 */ /* 0x000fea0003800000 */
[----:B------:R-:W0:Y:S02]  /*99d0*/  LDG.E.U8 R16, desc[UR36][R14.64+0x50] ;  /* 0x000050240e107981 */ /* 0x000e24000c1e1100 */
[----:B0-----:R-:W-:-:S05]  /*99e0*/  PRMT R3, R16, 0x8880, RZ ;  /* 0x0000888010037816 */ /* 0x001fca00000000ff */
[----:B------:R-:W-:-:S07]  /*99f0*/  IMAD R2, R3, R18, RZ ;  /* 0x0000001203027224 */ /* 0x000fce00078e02ff */
.L_x_373:
[----:B------:R-:W-:Y:S05]  /*9a00*/  BSYNC B1 ;  /* 0x0000000000017941 */ /* 0x000fea0003800000 */
.L_x_372:
        /* <DEDUP_REMOVED lines=12> */
.L_x_375:
[----:B------:R-:W-:Y:S05]  /*9ad0*/  BSYNC B1 ;  /* 0x0000000000017941 */ /* 0x000fea0003800000 */
.L_x_374:
[----:B------:R-:W-:Y:S01]  /*9ae0*/  @!P4 IMAD R65, R65, R17, R2 ;  /* 0x000000114141c224 */ /* 0x000fe200078e0202 */
[----:B------:R-:W-:Y:S04]  /*9af0*/  BSSY B1, `(.L_x_376) ;  /* 0x0000006000017945 */ /* 0x000fe80003800000 */
[----:B------:R0:W-:Y:S01]  /*9b00*/  @!P4 STG.E.U8 desc[UR36][R6.64+0x51], R65 ;  /* 0x000051410600c986 */ /* 0x0001e2000c101124 */
[----:B------:R-:W-:Y:S05]  /*9b10*/  @P3 BRA `(.L_x_377) ;  /* 0x00000000000c3947 */ /* 0x000fea0003800000 */
[----:B------:R-:W0:Y:S02]  /*9b20*/  LDG.E.U8 R16, desc[UR36][R156.64+0x50] ;  /* 0x000050249c107981 */ /* 0x000e24000c1e1100 */
[----:B0-----:R-:W-:-:S05]  /*9b30*/  PRMT R3, R16, 0x8880, RZ ;  /* 0x0000888010037816 */ /* 0x001fca00000000ff */
[----:B------:R-:W-:-:S07]  /*9b40*/  IMAD R2, R3, R18, RZ ;  /* 0x0000001203027224 */ /* 0x000fce00078e02ff */
.L_x_377:
[----:B------:R-:W-:Y:S05]  /*9b50*/  BSYNC B1 ;  /* 0x0000000000017941 */ /* 0x000fea0003800000 */
.L_x_376:
[----:B0-----:R-:W-:Y:S01]  /*9b60*/  @!P3 IMAD R3, R66, R17, R2 ;  /* 0x000000114203b224 */ /* 0x001fe200078e0202 */
[----:B------:R-:W-:Y:S04]  /*9b70*/  BSSY B1, `(.L_x_378) ;  /* 0x0000006000017945 */ /* 0x000fe80003800000 */
[----:B------:R0:W-:Y:S01]  /*9b80*/  @!P3 STG.E.U8 desc[UR36][R8.64+0x50], R3 ;  /* 0x000050030800b986 */ /* 0x0001e2000c101124 */
[----:B------:R-:W-:Y:S05]  /*9b90*/  @P5 BRA `(.L_x_379) ;  /* 0x00000000000c5947 */ /* 0x000fea0003800000 */
[----:B------:R-:W0:Y:S02]  /*9ba0*/  LDG.E.U8 R16, desc[UR36][R156.64+0x51] ;  /* 0x000051249c107981 */ /* 0x000e24000c1e1100 */
[----:B0-----:R-:W-:-:S05]  /*9bb0*/  PRMT R3, R16, 0x8880, RZ ;  /* 0x0000888010037816 */ /* 0x001fca00000000ff */
[----:B------:R-:W-:-:S07]  /*9bc0*/  IMAD R2, R3, R18, RZ ;  /* 0x0000001203027224 */ /* 0x000fce00078e02ff */
.L_x_379:
[----:B------:R-:W-:Y:S05]  /*9bd0*/  BSYNC B1 ;  /* 0x0000000000017941 */ /* 0x000fea0003800000 */
.L_x_378:
[----:B------:R-:W-:Y:S01]  /*9be0*/  @!P5 IMAD R67, R67, R17, R2 ;  /* 0x000000114343d224 */ /* 0x000fe200078e0202 */
[----:B------:R-:W-:Y:S04]  /*9bf0*/  BSSY B1, `(.L_x_380) ;  /* 0x0000006000017945 */ /* 0x000fe80003800000 */
[----:B------:R0:W-:Y:S01]  /*9c00*/  @!P5 STG.E.U8 desc[UR36][R8.64+0x51], R67 ;  /* 0x000051430800d986 */ /* 0x0001e2000c101124 */
[----:B------:R-:W-:Y:S05]  /*9c10*/  @P6 BRA `(.L_x_381) ;  /* 0x00000000000c6947 */ /* 0x000fea0003800000 */
[----:B------:R-:W0:Y:S02]  /*9c20*/  LDG.E.U8 R16, desc[UR36][R14.64+0x58] ;  /* 0x000058240e107981 */ /* 0x000e24000c1e1100 */
[----:B0-----:R-:W-:-:S05]  /*9c30*/  PRMT R3, R16, 0x8880, RZ ;  /* 0x0000888010037816 */ /* 0x001fca00000000ff */
[----:B------:R-:W-:-:S07]  /*9c40*/  IMAD R2, R3, R18, RZ ;  /* 0x0000001203027224 */ /* 0x000fce00078e02ff */
.L_x_381:
[----:B------:R-:W-:Y:S05]  /*9c50*/  BSYNC B1 ;  /* 0x0000000000017941 */ /* 0x000fea0003800000 */
.L_x_380:
[----:B0-----:R-:W-:Y:S01]  /*9c60*/  @!P6 IMAD R3, R68, R17, R2 ;  /* 0x000000114403e224 */ /* 0x001fe200078e0202 */
[----:B------:R-:W-:Y:S04]  /*9c70*/  BSSY B1, `(.L_x_382) ;  /* 0x0000006000017945 */ /* 0x000fe80003800000 */
[----:B------:R0:W-:Y:S01]  /*9c80*/  @!P6 STG.E.U8 desc[UR36][R6.64+0x58], R3 ;  /* 0x000058030600e986 */ /* 0x0001e2000c101124 */
[----:B------:R-:W-:Y:S05]  /*9c90*/  @P1 BRA `(.L_x_383) ;  /* 0x00000000000c1947 */ /* 0x000fea0003800000 */
[----:B------:R-:W0:Y:S02]  /*9ca0*/  LDG.E.U8 R16, desc[UR36][R14.64+0x59] ;  /* 0x000059240e107981 */ /* 0x000e24000c1e1100 */
[----:B0-----:R-:W-:-:S05]  /*9cb0*/  PRMT R3, R16, 0x8880, RZ ;  /* 0x0000888010037816 */ /* 0x001fca00000000ff */
[----:B------:R-:W-:-:S07]  /*9cc0*/  IMAD R2, R3, R18, RZ ;  /* 0x0000001203027224 */ /* 0x000fce00078e02ff */
.L_x_383:
[----:B------:R-:W-:Y:S05]  /*9cd0*/  BSYNC B1 ;  /* 0x0000000000017941 */ /* 0x000fea0003800000 */
.L_x_382:
        /* <DEDUP_REMOVED lines=12> */
.L_x_385:
[----:B------:R-:W-:Y:S05]  /*9da0*/  BSYNC B1 ;  /* 0x0000000000017941 */ /* 0x000fea0003800000 */
.L_x_384:
[----:B0-----:R-:W-:Y:S01]  /*9db0*/  @!P4 IMAD R3, R70, R17, R2 ;  /* 0x000000114603c224 */ /* 0x001fe200078e0202 */
[----:B------:R-:W-:Y:S04]  /*9dc0*/  BSSY B1, `(.L_x_386) ;  /* 0x0000006000017945 */ /* 0x000fe80003800000 */
[----:B------:R0:W-:Y:S01]  /*9dd0*/  @!P4 STG.E.U8 desc[UR36][R8.64+0x58], R3 ;  /* 0x000058030800c986 */ /* 0x0001e2000c101124 */
[----:B------:R-:W-:Y:S05]  /*9de0*/  @P3 BRA `(.L_x_387) ;  /* 0x00000000000c3947 */ /* 0x000fea0003800000 */
[----:B------:R-:W0:Y:S02]  /*9df0*/  LDG.E.U8 R16, desc[UR36][R156.64+0x59] ;  /* 0x000059249c107981 */ /* 0x000e24000c1e1100 */
[----:B0-----:R-:W-:-:S05]  /*9e00*/  PRMT R3, R16, 0x8880, RZ ;  /* 0x0000888010037816 */ /* 0x001fca00000000ff */
[----:B------:R-:W-:-:S07]  /*9e10*/  IMAD R2, R3, R18, RZ ;  /* 0x0000001203027224 */ /* 0x000fce00078e02ff */
.L_x_387:
[----:B------:R-:W-:Y:S05]  /*9e20*/  BSYNC B1 ;  /* 0x0000000000017941 */ /* 0x000fea0003800000 */
.L_x_386:
[----:B------:R-:W-:Y:S01]  /*9e30*/  @!P3 IMAD R71, R71, R17, R2 ;  /* 0x000000114747b224 */ /* 0x000fe200078e0202 */
[----:B------:R-:W-:Y:S04]  /*9e40*/  BSSY B1, `(.L_x_388) ;  /* 0x0000006000017945 */ /* 0x000fe80003800000 */
[----:B------:R0:W-:Y:S01]  /*9e50*/  @!P3 STG.E.U8 desc[UR36][R8.64+0x59], R71 ;  /* 0x000059470800b986 */ /* 0x0001e2000c101124 */
[----:B------:R-:W-:Y:S05]  /*9e60*/  @P5 BRA `(.L_x_389) ;  /* 0x00000000000c5947 */ /* 0x000fea0003800000 */
[----:B------:R-:W0:Y:S02]  /*9e70*/  LDG.E.U8 R16, desc[UR36][R14.64+0x60] ;  /* 0x000060240e107981 */ /* 0x000e24000c1e1100 */
[----:B0-----:R-:W-:-:S05]  /*9e80*/  PRMT R3, R16, 0x8880, RZ ;  /* 0x0000888010037816 */ /* 0x001fca00000000ff */
[----:B------:R-:W-:-:S07]  /*9e90*/  IMAD R2, R3, R18, RZ ;  /* 0x0000001203027224 */ /* 0x000fce00078e02ff */
.L_x_389:
[----:B------:R-:W-:Y:S05]  /*9ea0*/  BSYNC B1 ;  /* 0x0000000000017941 */ /* 0x000fea0003800000 */
.L_x_388:
[----:B0-----:R-:W-:Y:S01]  /*9eb0*/  @!P5 IMAD R3, R72, R17, R2 ;  /* 0x000000114803d224 */ /* 0x001fe200078e0202 */
[----:B------:R-:W-:Y:S04]  /*9ec0*/  BSSY B1, `(.L_x_390) ;  /* 0x0000006000017945 */ /* 0x000fe80003800000 */
[----:B------:R0:W-:Y:S01]  /*9ed0*/  @!P5 STG.E.U8 desc[UR36][R6.64+0x60], R3 ;  /* 0x000060030600d986 */ /* 0x0001e2000c101124 */
[----:B------:R-:W-:Y:S05]  /*9ee0*/  @P6 BRA `(.L_x_391) ;  /* 0x00000000000c6947 */ /* 0x000fea0003800000 */
[----:B------:R-:W0:Y:S02]  /*9ef0*/  LDG.E.U8 R16, desc[UR36][R14.64+0x61] ;  /* 0x000061240e107981 */ /* 0x000e24000c1e1100 */
[----:B0-----:R-:W-:-:S05]  /*9f00*/  PRMT R3, R16, 0x8880, RZ ;  /* 0x0000888010037816 */ /* 0x001fca00000000ff */
[----:B------:R-:W-:-:S07]  /*9f10*/  IMAD R2, R3, R18, RZ ;  /* 0x0000001203027224 */ /* 0x000fce00078e02ff */
.L_x_391:
[----:B------:R-:W-:Y:S05]  /*9f20*/  BSYNC B1 ;  /* 0x0000000000017941 */ /* 0x000fea0003800000 */
.L_x_390:
[----:B------:R-:W-:Y:S01]  /*9f30*/  @!P6 IMAD R73, R73, R17, R2 ;  /* 0x000000114949e224 */ /* 0x000fe200078e0202 */
[----:B------:R-:W-:Y:S04]  /*9f40*/  BSSY B1, `(.L_x_392) ;  /* 0x0000006000017945 */ /* 0x000fe80003800000 */
[----:B------:R0:W-:Y:S01]  /*9f50*/  @!P6 STG.E.U8 desc[UR36][R6.64+0x61], R73 ;  /* 0x000061490600e986 */ /* 0x0001e2000c101124 */
[----:B------:R-:W-:Y:S05]  /*9f60*/  @P1 BRA `(.L_x_393) ;  /* 0x00000000000c1947 */ /* 0x000fea0003800000 */
[----:B------:R-:W0:Y:S02]  /*9f70*/  LDG.E.U8 R16, desc[UR36][R156.64+0x60] ;  /* 0x000060249c107981 */ /* 0x000e24000c1e1100 */
[----:B0-----:R-:W-:-:S05]  /*9f80*/  PRMT R3, R16, 0x8880, RZ ;  /* 0x0000888010037816 */ /* 0x001fca00000000ff */
[----:B------:R-:W-:-:S07]  /*9f90*/  IMAD R2, R3, R18, RZ ;  /* 0x0000001203027224 */ /* 0x000fce00078e02ff */
.L_x_393:
[----:B------:R-:W-:Y:S05]  /*9fa0*/  BSYNC B1 ;  /* 0x0000000000017941 */ /* 0x000fea0003800000 */
.L_x_392:
        /* <DEDUP_REMOVED lines=12> */
.L_x_395:
[----:B------:R-:W-:Y:S05]  /*a070*/  BSYNC B1 ;  /* 0x0000000000017941 */ /* 0x000fea0003800000 */
.L_x_394:
[----:B------:R-:W-:Y:S01]  /*a080*/  @!P4 IMAD R75, R75, R17, R2 ;  /* 0x000000114b4bc224 */ /* 0x000fe200078e0202 */
[----:B------:R-:W-:Y:S04]  /*a090*/  BSSY B1, `(.L_x_396) ;  /* 0x0000006000017945 */ /* 0x000fe80003800000 */
[----:B------:R0:W-:Y:S01]  /*a0a0*/  @!P4 STG.E.U8 desc[UR36][R8.64+0x61], R75 ;  /* 0x0000614b0800c986 */ /* 0x0001e2000c101124 */
[----:B------:R-:W-:Y:S05]  /*a0b0*/  @P3 BRA `(.L_x_397) ;  /* 0x00000000000c3947 */ /* 0x000fea0003800000 */
[----:B------:R-:W0:Y:S02]  /*a0c0*/  LDG.E.U8 R16, desc[UR36][R14.64+0x68] ;  /* 0x000068240e107981 */ /* 0x000e24000c1e1100 */
[----:B0-----:R-:W-:-:S05]  /*a0d0*/  PRMT R3, R16, 0x8880, RZ ;  /* 0x0000888010037816 */ /* 0x001fca00000000ff */
[----:B------:R-:W-:-:S07]  /*a0e0*/  IMAD R2, R3, R18, RZ ;  /* 0x0000001203027224 */ /* 0x000fce00078e02ff */
.L_x_397:
[----:B------:R-:W-:Y:S05]  /*a0f0*/  BSYNC B1 ;  /* 0x0000000000017941 */ /* 0x000fea0003800000 */
.L_x_396:
[----:B0-----:R-:W-:Y:S01]  /*a100*/  @!P3 IMAD R3, R76, R17, R2 ;  /* 0x000000114c03b224 */ /* 0x001fe200078e0202 */
[----:B------:R-:W-:Y:S04]  /*a110*/  BSSY B1, `(.L_x_398) ;  /* 0x0000006000017945 */ /* 0x000fe80003800000 */
[----:B------:R0:W-:Y:S01]  /*a120*/  @!P3 STG.E.U8 desc[UR36][R6.64+0x68], R3 ;  /* 0x000068030600b986 */ /* 0x0001e2000c101124 */
[----:B------:R-:W-:Y:S05]  /*a130*/  @P5 BRA `(.L_x_399) ;  /* 0x00000000000c5947 */ /* 0x000fea0003800000 */
[----:B------:R-:W0:Y:S02]  /*a140*/  LDG.E.U8 R16, desc[UR36][R14.64+0x69] ;  /* 0x000069240e107981 */ /* 0x000e24000c1e1100 */
[----:B0-----:R-:W-:-:S05]  /*a150*/  PRMT R3, R16, 0x8880, RZ ;  /* 0x0000888010037816 */ /* 0x001fca00000000ff */
[----:B------:R-:W-:-:S07]  /*a160*/  IMAD R2, R3, R18, RZ ;  /* 0x0000001203027224 */ /* 0x000fce00078e02ff */
.L_x_399:
[----:B------:R-:W-:Y:S05]  /*a170*/  BSYNC B1 ;  /* 0x0000000000017941 */ /* 0x000fea0003800000 */
.L_x_398:
[----:B------:R-:W-:Y:S01]  /*a180*/  @!P5 IMAD R77, R77, R17, R2 ;  /* 0x000000114d4dd224 */ /* 0x000fe200078e0202 */
[----:B------:R-:W-:Y:S04]  /*a190*/  BSSY B1, `(.L_x_400) ;  /* 0x0000006000017945 */ /* 0x000fe80003800000 */
[----:B------:R0:W-:Y:S01]  /*a1a0*/  @!P5 STG.E.U8 desc[UR36][R6.64+0x69], R77 ;  /* 0x0000694d0600d986 */ /* 0x0001e2000c101124 */
[----:B------:R-:W-:Y:S05]  /*a1b0*/  @P6 BRA `(.L_x_401) ;  /* 0x00000000000c6947 */ /* 0x000fea0003800000 */
[----:B------:R-:W0:Y:S02]  /*a1c0*/  LDG.E.U8 R16, desc[UR36][R156.64+0x68] ;  /* 0x000068249c107981 */ /* 0x000e24000c1e1100 */
[----:B0-----:R-:W-:-:S05]  /*a1d0*/  PRMT R3, R16, 0x8880, RZ ;  /* 0x0000888010037816 */ /* 0x001fca00000000ff */
[----:B------:R-:W-:-:S07]  /*a1e0*/  IMAD R2, R3, R18, RZ ;  /* 0x0000001203027224 */ /* 0x000fce00078e02ff */
.L_x_401:
[----:B------:R-:W-:Y:S05]  /*a1f0*/  BSYNC B1 ;  /* 0x0000000000017941 */ /* 0x000fea0003800000 */
.L_x_400:
[----:B0-----:R-:W-:Y:S01]  /*a200*/  @!P6 IMAD R3, R78, R17, R2 ;  /* 0x000000114e03e224 */ /* 0x001fe200078e0202 */
[----:B------:R-:W-:Y:S04]  /*a210*/  BSSY B1, `(.L_x_402) ;  /* 0x0000006000017945 */ /* 0x000fe80003800000 */
[----:B------:R0:W-:Y:S01]  /*a220*/  @!P6 STG.E.U8 desc[UR36][R8.64+0x68], R3 ;  /* 0x000068030800e986 */ /* 0x0001e2000c101124 */
[----:B------:R-:W-:Y:S05]  /*a230*/  @P1 BRA `(.L_x_403) ;  /* 0x00000000000c1947 */ /* 0x000fea0003800000 */
[----:B------:R-:W0:Y:S02]  /*a240*/  LDG.E.U8 R16, desc[UR36][R156.64+0x69] ;  /* 0x000069249c107981 */ /* 0x000e24000c1e1100 */
[----:B0-----:R-:W-:-:S05]  /*a250*/  PRMT R3, R16, 0x8880, RZ ;  /* 0x0000888010037816 */ /* 0x001fca00000000ff */
[----:B------:R-:W-:-:S07]  /*a260*/  IMAD R2, R3, R18, RZ ;  /* 0x0000001203027224 */ /* 0x000fce00078e02ff */
.L_x_403:
[----:B------:R-:W-:Y:S05]  /*a270*/  BSYNC B1 ;  /* 0x0000000000017941 */ /* 0x000fea0003800000 */
.L_x_402:
        /* <DEDUP_REMOVED lines=12> */
.L_x_405:
[----:B------:R-:W-:Y:S05]  /*a340*/  BSYNC B1 ;  /* 0x0000000000017941 */ /* 0x000fea0003800000 */
.L_x_404:
[----:B0-----:R-:W-:Y:S01]  /*a350*/  @!P4 IMAD R3, R80, R17, R2 ;  /* 0x000000115003c224 */ /* 0x001fe200078e0202 */
[----:B------:R-:W-:Y:S04]  /*a360*/  BSSY B1, `(.L_x_406) ;  /* 0x0000006000017945 */ /* 0x000fe80003800000 */
[----:B------:R0:W-:Y:S01]  /*a370*/  @!P4 STG.E.U8 desc[UR36][R6.64+0x70], R3 ;  /* 0x000070030600c986 */ /* 0x0001e2000c101124 */
[----:B------:R-:W-:Y:S05]  /*a380*/  @P3 BRA `(.L_x_407) ;  /* 0x00000000000c3947 */ /* 0x000fea0003800000 */
[----:B------:R-:W0:Y:S02]  /*a390*/  LDG.E.U8 R16, desc[UR36][R14.64+0x71] ;  /* 0x000071240e107981 */ /* 0x000e24000c1e1100 */
[----:B0-----:R-:W-:-:S05]  /*a3a0*/  PRMT R3, R16, 0x8880, RZ ;  /* 0x0000888010037816 */ /* 0x001fca00000000ff */
[----:B------:R-:W-:-:S07]  /*a3b0*/  IMAD R2, R3, R18, RZ ;  /* 0x0000001203027224 */ /* 0x000fce00078e02ff */
.L_x_407:
[----:B------:R-:W-:Y:S05]  /*a3c0*/  BSYNC B1 ;  /* 0x0000000000017941 */ /* 0x000fea0003800000 */
.L_x_406:
[----:B------:R-:W-:Y:S01]  /*a3d0*/  @!P3 IMAD R81, R81, R17, R2 ;  /* 0x000000115151b224 */ /* 0x000fe200078e0202 */
[----:B------:R-:W-:Y:S04]  /*a3e0*/  BSSY B1, `(.L_x_408) ;  /* 0x0000006000017945 */ /* 0x000fe80003800000 */
[----:B------:R0:W-:Y:S01]  /*a3f0*/  @!P3 STG.E.U8 desc[UR36][R6.64+0x71], R81 ;  /* 0x000071510600b986 */ /* 0x0001e2000c101124 */
[----:B------:R-:W-:Y:S05]  /*a400*/  @P5 BRA `(.L_x_409) ;  /* 0x00000000000c5947 */ /* 0x000fea0003800000 */
[----:B------:R-:W0:Y:S02]  /*a410*/  LDG.E.U8 R16, desc[UR36][R156.64+0x70] ;  /* 0x000070249c107981 */ /* 0x000e24000c1e1100 */
[----:B0-----:R-:W-:-:S05]  /*a420*/  PRMT R3, R16, 0x8880, RZ ;  /* 0x0000888010037816 */ /* 0x001fca00000000ff */
[----:B------:R-:W-:-:S07]  /*a430*/  IMAD R2, R3, R18, RZ ;  /* 0x0000001203027224 */ /* 0x000fce00078e02ff */
.L_x_409:
[----:B------:R-:W-:Y:S05]  /*a440*/  BSYNC B1 ;  /* 0x0000000000017941 */ /* 0x000fea0003800000 */
.L_x_408:
[----:B0-----:R-:W-:Y:S01]  /*a450*/  @!P5 IMAD R3, R82, R17, R2 ;  /* 0x000000115203d224 */ /* 0x001fe200078e0202 */
[----:B------:R-:W-:Y:S04]  /*a460*/  BSSY B1, `(.L_x_410) ;  /* 0x0000006000017945 */ /* 0x000fe80003800000 */
[----:B------:R0:W-:Y:S01]  /*a470*/  @!P5 STG.E.U8 desc[UR36][R8.64+0x70], R3 ;  /* 0x000070030800d986 */ /* 0x0001e2000c101124 */
[----:B------:R-:W-:Y:S05]  /*a480*/  @P6 BRA `(.L_x_411) ;  /* 0x00000000000c6947 */ /* 0x000fea0003800000 */
[----:B------:R-:W0:Y:S02]  /*a490*/  LDG.E.U8 R16, desc[UR36][R156.64+0x71] ;  /* 0x000071249c107981 */ /* 0x000e24000c1e1100 */
[----:B0-----:R-:W-:-:S05]  /*a4a0*/  PRMT R3, R16, 0x8880, RZ ;  /* 0x0000888010037816 */ /* 0x001fca00000000ff */
[----:B------:R-:W-:-:S07]  /*a4b0*/  IMAD R2, R3, R18, RZ ;  /* 0x0000001203027224 */ /* 0x000fce00078e02ff */
.L_x_411:
[----:B------:R-:W-:Y:S05]  /*a4c0*/  BSYNC B1 ;  /* 0x0000000000017941 */ /* 0x000fea0003800000 */
.L_x_410:
[----:B------:R-:W-:Y:S01]  /*a4d0*/  @!P6 IMAD R83, R83, R17, R2 ;  /* 0x000000115353e224 */ /* 0x000fe200078e0202 */
[----:B------:R-:W-:Y:S04]  /*a4e0*/  BSSY B1, `(.L_x_412) ;  /* 0x0000006000017945 */ /* 0x000fe80003800000 */
[----:B------:R0:W-:Y:S01]  /*a4f0*/  @!P6 STG.E.U8 desc[UR36][R8.64+0x71], R83 ;  /* 0x000071530800e986 */ /* 0x0001e2000c101124 */
[----:B------:R-:W-:Y:S05]  /*a500*/  @P1 BRA `(.L_x_413) ;  /* 0x00000000000c1947 */ /* 0x000fea0003800000 */
[----:B------:R-:W0:Y:S02]  /*a510*/  LDG.E.U8 R16, desc[UR36][R14.64+0x78] ;  /* 0x000078240e107981 */ /* 0x000e24000c1e1100 */
[----:B0-----:R-:W-:-:S05]  /*a520*/  PRMT R3, R16, 0x8880, RZ ;  /* 0x0000888010037816 */ /* 0x001fca00000000ff */
[----:B------:R-:W-:-:S07]  /*a530*/  IMAD R2, R3, R18, RZ ;  /* 0x0000001203027224 */ /* 0x000fce00078e02ff */
.L_x_413:
[----:B------:R-:W-:Y:S05]  /*a540*/  BSYNC B1 ;  /* 0x0000000000017941 */ /* 0x000fea0003800000 */
.L_x_412:
        /* <DEDUP_REMOVED lines=12> */
.L_x_415:
[----:B------:R-:W-:Y:S05]  /*a610*/  BSYNC B1 ;  /* 0x0000000000017941 */ /* 0x000fea0003800000 */
.L_x_414:
[----:B------:R-:W-:Y:S01]  /*a620*/  @!P4 IMAD R85, R85, R17, R2 ;  /* 0x000000115555c224 */ /* 0x000fe200078e0202 */
[----:B------:R-:W-:Y:S04]  /*a630*/  BSSY B1, `(.L_x_416) ;  /* 0x0000006000017945 */ /* 0x000fe80003800000 */
[----:B------:R0:W-:Y:S01]  /*a640*/  @!P4 STG.E.U8 desc[UR36][R6.64+0x79], R85 ;  /* 0x000079550600c986 */ /* 0x0001e2000c101124 */
[----:B------:R-:W-:Y:S05]  /*a650*/  @P3 BRA `(.L_x_417) ;  /* 0x00000000000c3947 */ /* 0x000fea0003800000 */
[----:B------:R-:W0:Y:S02]  /*a660*/  LDG.E.U8 R16, desc[UR36][R156.64+0x78] ;  /* 0x000078249c107981 */ /* 0x000e24000c1e1100 */
[----:B0-----:R-:W-:-:S05]  /*a670*/  PRMT R3, R16, 0x8880, RZ ;  /* 0x0000888010037816 */ /* 0x001fca00000000ff */
[----:B------:R-:W-:-:S07]  /*a680*/  IMAD R2, R3, R18, RZ ;  /* 0x0000001203027224 */ /* 0x000fce00078e02ff */
.L_x_417:
[----:B------:R-:W-:Y:S05]  /*a690*/  BSYNC B1 ;  /* 0x0000000000017941 */ /* 0x000fea0003800000 */
.L_x_416:
[----:B0-----:R-:W-:Y:S01]  /*a6a0*/  @!P3 IMAD R3, R86, R17, R2 ;  /* 0x000000115603b224 */ /* 0x001fe200078e0202 */
[----:B------:R-:W-:Y:S04]  /*a6b0*/  BSSY B1, `(.L_x_418) ;  /* 0x0000006000017945 */ /* 0x000fe80003800000 */
[----:B------:R0:W-:Y:S01]  /*a6c0*/  @!P3 STG.E.U8 desc[UR36][R8.64+0x78], R3 ;  /* 0x000078030800b986 */ /* 0x0001e2000c101124 */
[----:B------:R-:W-:Y:S05]  /*a6d0*/  @P5 BRA `(.L_x_419) ;  /* 0x00000000000c5947 */ /* 0x000fea0003800000 */
[----:B------:R-:W0:Y:S02]  /*a6e0*/  LDG.E.U8 R16, desc[UR36][R156.64+0x79] ;  /* 0x000079249c107981 */ /* 0x000e24000c1e1100 */
[----:B0-----:R-:W-:-:S05]  /*a6f0*/  PRMT R3, R16, 0x8880, RZ ;  /* 0x0000888010037816 */ /* 0x001fca00000000ff */
[----:B------:R-:W-:-:S07]  /*a700*/  IMAD R2, R3, R18, RZ ;  /* 0x0000001203027224 */ /* 0x000fce00078e02ff */
.L_x_419:
[----:B------:R-:W-:Y:S05]  /*a710*/  BSYNC B1 ;  /* 0x0000000000017941 */ /* 0x000fea0003800000 */
.L_x_418:
[----:B------:R-:W-:Y:S01]  /*a720*/  @!P5 IMAD R87, R87, R17, R2 ;  /* 0x000000115757d224 */ /* 0x000fe200078e0202 */
[----:B------:R-:W-:Y:S04]  /*a730*/  BSSY B1, `(.L_x_420) ;  /* 0x0000006000017945 */ /* 0x000fe80003800000 */
[----:B------:R0:W-:Y:S01]  /*a740*/  @!P5 STG.E.U8 desc[UR36][R8.64+0x79], R87 ;  /* 0x000079570800d986 */ /* 0x0001e2000c101124 */
[----:B------:R-:W-:Y:S05]  /*a750*/  @P6 BRA `(.L_x_421) ;  /* 0x00000000000c6947 */ /* 0x000fea0003800000 */
[----:B------:R-:W0:Y:S02]  /*a760*/  LDG.E.U8 R16, desc[UR36][R14.64+0x80] ;  /* 0x000080240e107981 */ /* 0x000e24000c1e1100 */
[----:B0-----:R-:W-:-:S05]  /*a770*/  PRMT R3, R16, 0x8880, RZ ;  /* 0x0000888010037816 */ /* 0x001fca00000000ff */
[----:B------:R-:W-:-:S07]  /*a780*/  IMAD R2, R3, R18, RZ ;  /* 0x0000001203027224 */ /* 0x000fce00078e02ff */
.L_x_421:
[----:B------:R-:W-:Y:S05]  /*a790*/  BSYNC B1 ;  /* 0x0000000000017941 */ /* 0x000fea0003800000 */
.L_x_420:
[----:B0-----:R-:W-:Y:S01]  /*a7a0*/  @!P6 IMAD R3, R88, R17, R2 ;  /* 0x000000115803e224 */ /* 0x001fe200078e0202 */
[----:B------:R-:W-:Y:S04]  /*a7b0*/  BSSY B1, `(.L_x_422) ;  /* 0x0000006000017945 */ /* 0x000fe80003800000 */
[----:B------:R0:W-:Y:S01]  /*a7c0*/  @!P6 STG.E.U8 desc[UR36][R6.64+0x80], R3 ;  /* 0x000080030600e986 */ /* 0x0001e2000c101124 */
[----:B------:R-:W-:Y:S05]  /*a7d0*/  @P1 BRA `(.L_x_423) ;  /* 0x00000000000c1947 */ /* 0x000fea0003800000 */
[----:B------:R-:W0:Y:S02]  /*a7e0*/  LDG.E.U8 R16, desc[UR36][R14.64+0x81] ;  /* 0x000081240e107981 */ /* 0x000e24000c1e1100 */
[----:B0-----:R-:W-:-:S05]  /*a7f0*/  PRMT R3, R16, 0x8880, RZ ;  /* 0x0000888010037816 */ /* 0x001fca00000000ff */
[----:B------:R-:W-:-:S07]  /*a800*/  IMAD R2, R3, R18, RZ ;  /* 0x0000001203027224 */ /* 0x000fce00078e02ff */
.L_x_423:
[----:B------:R-:W-:Y:S05]  /*a810*/  BSYNC B1 ;  /* 0x0000000000017941 */ /* 0x000fea0003800000 */
.L_x_422:
        /* <DEDUP_REMOVED lines=12> */
.L_x_425:
[----:B------:R-:W-:Y:S05]  /*a8e0*/  BSYNC B1 ;  /* 0x0000000000017941 */ /* 0x000fea0003800000 */
.L_x_424:
[----:B0-----:R-:W-:Y:S01]  /*a8f0*/  @!P4 IMAD R3, R90, R17, R2 ;  /* 0x000000115a03c224 */ /* 0x001fe200078e0202 */
[----:B------:R-:W-:Y:S04]  /*a900*/  BSSY B1, `(.L_x_426) ;  /* 0x0000006000017945 */ /* 0x000fe80003800000 */
[----:B------:R0:W-:Y:S01]  /*a910*/  @!P4 STG.E.U8 desc[UR36][R8.64+0x80], R3 ;  /* 0x000080030800c986 */ /* 0x0001e2000c101124 */
[----:B------:R-:W-:Y:S05]  /*a920*/  @P3 BRA `(.L_x_427) ;  /* 0x00000000000c3947 */ /* 0x000fea0003800000 */
[----:B------:R-:W0:Y:S02]  /*a930*/  LDG.E.U8 R16, desc[UR36][R156.64+0x81] ;  /* 0x000081249c107981 */ /* 0x000e24000c1e1100 */
[----:B0-----:R-:W-:-:S05]  /*a940*/  PRMT R3, R16, 0x8880, RZ ;  /* 0x0000888010037816 */ /* 0x001fca00000000ff */
[----:B------:R-:W-:-:S07]  /*a950*/  IMAD R2, R3, R18, RZ ;  /* 0x0000001203027224 */ /* 0x000fce00078e02ff */
.L_x_427:
[----:B------:R-:W-:Y:S05]  /*a960*/  BSYNC B1 ;  /* 0x0000000000017941 */ /* 0x000fea0003800000 */
.L_x_426:
[----:B------:R-:W-:Y:S01]  /*a970*/  @!P3 IMAD R91, R91, R17, R2 ;  /* 0x000000115b5bb224 */ /* 0x000fe200078e0202 */
[----:B------:R-:W-:Y:S04]  /*a980*/  BSSY B1, `(.L_x_428) ;  /* 0x0000006000017945 */ /* 0x000fe80003800000 */
[----:B------:R0:W-:Y:S01]  /*a990*/  @!P3 STG.E.U8 desc[UR36][R8.64+0x81], R91 ;  /* 0x0000815b0800b986 */ /* 0x0001e2000c101124 */
[----:B------:R-:W-:Y:S05]  /*a9a0*/  @P5 BRA `(.L_x_429) ;  /* 0x00000000000c5947 */ /* 0x000fea0003800000 */
[----:B------:R-:W0:Y:S02]  /*a9b0*/  LDG.E.U8 R16, desc[UR36][R14.64+0x88] ;  /* 0x000088240e107981 */ /* 0x000e24000c1e1100 */
[----:B0-----:R-:W-:-:S05]  /*a9c0*/  PRMT R3, R16, 0x8880, RZ ;  /* 0x0000888010037816 */ /* 0x001fca00000000ff */
[----:B------:R-:W-:-:S07]  /*a9d0*/  IMAD R2, R3, R18, RZ ;  /* 0x0000001203027224 */ /* 0x000fce00078e02ff */
.L_x_429:
[----:B------:R-:W-:Y:S05]  /*a9e0*/  BSYNC B1 ;  /* 0x0000000000017941 */ /* 0x000fea0003800000 */
.L_x_428:
[----:B0-----:R-:W-:Y:S01]  /*a9f0*/  @!P5 IMAD R3, R92, R17, R2 ;  /* 0x000000115c03d224 */ /* 0x001fe200078e0202 */
[----:B------:R-:W-:Y:S04]  /*aa00*/  BSSY B1, `(.L_x_430) ;  /* 0x0000006000017945 */ /* 0x000fe80003800000 */
[----:B------:R0:W-:Y:S01]  /*aa10*/  @!P5 STG.E.U8 desc[UR36][R6.64+0x88], R3 ;  /* 0x000088030600d986 */ /* 0x0001e2000c101124 */
[----:B------:R-:W-:Y:S05]  /*aa20*/  @P6 BRA `(.L_x_431) ;  /* 0x00000000000c6947 */ /* 0x000fea0003800000 */
[----:B------:R-:W0:Y:S02]  /*aa30*/  LDG.E.U8 R16, desc[UR36][R14.64+0x89] ;  /* 0x000089240e107981 */ /* 0x000e24000c1e1100 */
[----:B0-----:R-:W-:-:S05]  /*aa40*/  PRMT R3, R16, 0x8880, RZ ;  /* 0x0000888010037816 */ /* 0x001fca00000000ff */
[----:B------:R-:W-:-:S07]  /*aa50*/  IMAD R2, R3, R18, RZ ;  /* 0x0000001203027224 */ /* 0x000fce00078e02ff */
.L_x_431:
[----:B------:R-:W-:Y:S05]  /*aa60*/  BSYNC B1 ;  /* 0x0000000000017941 */ /* 0x000fea0003800000 */
.L_x_430:
[----:B------:R-:W-:Y:S01]  /*aa70*/  @!P6 IMAD R93, R93, R17, R2 ;  /* 0x000000115d5de224 */ /* 0x000fe200078e0202 */
[----:B------:R-:W-:Y:S04]  /*aa80*/  BSSY B1, `(.L_x_432) ;  /* 0x0000006000017945 */ /* 0x000fe80003800000 */
[----:B------:R0:W-:Y:S01]  /*aa90*/  @!P6 STG.E.U8 desc[UR36][R6.64+0x89], R93 ;  /* 0x0000895d0600e986 */ /* 0x0001e2000c101124 */
[----:B------:R-:W-:Y:S05]  /*aaa0*/  @P1 BRA `(.L_x_433) ;  /* 0x00000000000c1947 */ /* 0x000fea0003800000 */
[----:B------:R-:W0:Y:S02]  /*aab0*/  LDG.E.U8 R16, desc[UR36][R156.64+0x88] ;  /* 0x000088249c107981 */ /* 0x000e24000c1e1100 */
[----:B0-----:R-:W-:-:S05]  /*aac0*/  PRMT R3, R16, 0x8880, RZ ;  /* 0x0000888010037816 */ /* 0x001fca00000000ff */
[----:B------:R-:W-:-:S07]  /*aad0*/  IMAD R2, R3, R18, RZ ;  /* 0x0000001203027224 */ /* 0x000fce00078e02ff */
.L_x_433:
[----:B------:R-:W-:Y:S05]  /*aae0*/  BSYNC B1 ;  /* 0x0000000000017941 */ /* 0x000fea0003800000 */
.L_x_432:
        /* <DEDUP_REMOVED lines=12> */
.L_x_435:
[----:B------:R-:W-:Y:S05]  /*abb0*/  BSYNC B1 ;  /* 0x0000000000017941 */ /* 0x000fea0003800000 */
.L_x_434:
[----:B------:R-:W-:Y:S01]  /*abc0*/  @!P4 IMAD R95, R95, R17, R2 ;  /* 0x000000115f5fc224 */ /* 0x000fe200078e0202 */
[----:B------:R-:W-:Y:S04]  /*abd0*/  BSSY B1, `(.L_x_436) ;  /* 0x0000006000017945 */ /* 0x000fe80003800000 */
[----:B------:R0:W-:Y:S01]  /*abe0*/  @!P4 STG.E.U8 desc[UR36][R8.64+0x89], R95 ;  /* 0x0000895f0800c986 */ /* 0x0001e2000c101124 */
[----:B------:R-:W-:Y:S05]  /*abf0*/  @P3 BRA `(.L_x_437) ;  /* 0x00000000000c3947 */ /* 0x000fea0003800000 */
[----:B------:R-:W0:Y:S02]  /*ac00*/  LDG.E.U8 R16, desc[UR36][R14.64+0x90] ;  /* 0x000090240e107981 */ /* 0x000e24000c1e1100 */
[----:B0-----:R-:W-:-:S05]  /*ac10*/  PRMT R3, R16, 0x8880, RZ ;  /* 0x0000888010037816 */ /* 0x001fca00000000ff */
[----:B------:R-:W-:-:S07]  /*ac20*/  IMAD R2, R3, R18, RZ ;  /* 0x0000001203027224 */ /* 0x000fce00078e02ff */
.L_x_437:
[----:B------:R-:W-:Y:S05]  /*ac30*/  BSYNC B1 ;  /* 0x0000000000017941 */ /* 0x000fea0003800000 */
.L_x_436:
[----:B0-----:R-:W-:Y:S01]  /*ac40*/  @!P3 IMAD R3, R96, R17, R2 ;  /* 0x000000116003b224 */ /* 0x001fe200078e0202 */
[----:B------:R-:W-:Y:S04]  /*ac50*/  BSSY B1, `(.L_x_438) ;  /* 0x0000006000017945 */ /* 0x000fe80003800000 */
[----:B------:R0:W-:Y:S01]  /*ac60*/  @!P3 STG.E.U8 desc[UR36][R6.64+0x90], R3 ;  /* 0x000090030600b986 */ /* 0x0001e2000c101124 */
[----:B------:R-:W-:Y:S05]  /*ac70*/  @P5 BRA `(.L_x_439) ;  /* 0x00000000000c5947 */ /* 0x000fea0003800000 */
[----:B------:R-:W0:Y:S02]  /*ac80*/  LDG.E.U8 R16, desc[UR36][R14.64+0x91] ;  /* 0x000091240e107981 */ /* 0x000e24000c1e1100 */
[----:B0-----:R-:W-:-:S05]  /*ac90*/  PRMT R3, R16, 0x8880, RZ ;  /* 0x0000888010037816 */ /* 0x001fca00000000ff */
[----:B------:R-:W-:-:S07]  /*aca0*/  IMAD R2, R3, R18, RZ ;  /* 0x0000001203027224 */ /* 0x000fce00078e02ff */
.L_x_439:
[----:B------:R-:W-:Y:S05]  /*acb0*/  BSYNC B1 ;  /* 0x0000000000017941 */ /* 0x000fea0003800000 */
.L_x_438:
[----:B------:R-:W-:Y:S01]  /*acc0*/  @!P5 IMAD R97, R97, R17, R2 ;  /* 0x000000116161d224 */ /* 0x000fe200078e0202 */
[----:B------:R-:W-:Y:S04]  /*acd0*/  BSSY B1, `(.L_x_440) ;  /* 0x0000006000017945 */ /* 0x000fe80003800000 */
[----:B------:R0:W-:Y:S01]  /*ace0*/  @!P5 STG.E.U8 desc[UR36][R6.64+0x91], R97 ;  /* 0x000091610600d986 */ /* 0x0001e2000c101124 */
[----:B------:R-:W-:Y:S05]  /*acf0*/  @P6 BRA `(.L_x_441) ;  /* 0x00000000000c6947 */ /* 0x000fea0003800000 */
[----:B------:R-:W0:Y:S02]  /*ad00*/  LDG.E.U8 R16, desc[UR36][R156.64+0x90] ;  /* 0x000090249c107981 */ /* 0x000e24000c1e1100 */
[----:B0-----:R-:W-:-:S05]  /*ad10*/  PRMT R3, R16, 0x8880, RZ ;  /* 0x0000888010037816 */ /* 0x001fca00000000ff */
[----:B------:R-:W-:-:S07]  /*ad20*/  IMAD R2, R3, R18, RZ ;  /* 0x0000001203027224 */ /* 0x000fce00078e02ff */
.L_x_441:
[----:B------:R-:W-:Y:S05]  /*ad30*/  BSYNC B1 ;  /* 0x0000000000017941 */ /* 0x000fea0003800000 */
.L_x_440:
[----:B0-----:R-:W-:Y:S01]  /*ad40*/  @!P6 IMAD R3, R98, R17, R2 ;  /* 0x000000116203e224 */ /* 0x001fe200078e0202 */
[----:B------:R-:W-:Y:S04]  /*ad50*/  BSSY B1, `(.L_x_442) ;  /* 0x0000006000017945 */ /* 0x000fe80003800000 */
[----:B------:R0:W-:Y:S01]  /*ad60*/  @!P6 STG.E.U8 desc[UR36][R8.64+0x90], R3 ;  /* 0x000090030800e986 */ /* 0x0001e2000c101124 */
[----:B------:R-:W-:Y:S05]  /*ad70*/  @P1 BRA `(.L_x_443) ;  /* 0x00000000000c1947 */ /* 0x000fea0003800000 */
[----:B------:R-:W0:Y:S02]  /*ad80*/  LDG.E.U8 R16, desc[UR36][R156.64+0x91] ;  /* 0x000091249c107981 */ /* 0x000e24000c1e1100 */
[----:B0-----:R-:W-:-:S05]  /*ad90*/  PRMT R3, R16, 0x8880, RZ ;  /* 0x0000888010037816 */ /* 0x001fca00000000ff */
[----:B------:R-:W-:-:S07]  /*ada0*/  IMAD R2, R3, R18, RZ ;  /* 0x0000001203027224 */ /* 0x000fce00078e02ff */
.L_x_443:
[----:B------:R-:W-:Y:S05]  /*adb0*/  BSYNC B1 ;  /* 0x0000000000017941 */ /* 0x000fea0003800000 */
.L_x_442:
        /* <DEDUP_REMOVED lines=12> */
.L_x_445:
[----:B------:R-:W-:Y:S05]  /*ae80*/  BSYNC B1 ;  /* 0x0000000000017941 */ /* 0x000fea0003800000 */
.L_x_444:
[----:B0-----:R-:W-:Y:S01]  /*ae90*/  @!P4 IMAD R3, R100, R17, R2 ;  /* 0x000000116403c224 */ /* 0x001fe200078e0202 */
[----:B------:R-:W-:Y:S04]  /*aea0*/  BSSY B1, `(.L_x_446) ;  /* 0x0000006000017945 */ /* 0x000fe80003800000 */
[----:B------:R0:W-:Y:S01]  /*aeb0*/  @!P4 STG.E.U8 desc[UR36][R6.64+0x98], R3 ;  /* 0x000098030600c986 */ /* 0x0001e2000c101124 */
[----:B------:R-:W-:Y:S05]  /*aec0*/  @P3 BRA `(.L_x_447) ;  /* 0x00000000000c3947 */ /* 0x000fea0003800000 */
[----:B------:R-:W0:Y:S02]  /*aed0*/  LDG.E.U8 R16, desc[UR36][R14.64+0x99] ;  /* 0x000099240e107981 */ /* 0x000e24000c1e1100 */
[----:B0-----:R-:W-:-:S05]  /*aee0*/  PRMT R3, R16, 0x8880, RZ ;  /* 0x0000888010037816 */ /* 0x001fca00000000ff */
[----:B------:R-:W-:-:S07]  /*aef0*/  IMAD R2, R3, R18, RZ ;  /* 0x0000001203027224 */ /* 0x000fce00078e02ff */
.L_x_447:
[----:B------:R-:W-:Y:S05]  /*af00*/  BSYNC B1 ;  /* 0x0000000000017941 */ /* 0x000fea0003800000 */
.L_x_446:
[----:B------:R-:W-:Y:S01]  /*af10*/  @!P3 IMAD R101, R101, R17, R2 ;  /* 0x000000116565b224 */ /* 0x000fe200078e0202 */
[----:B------:R-:W-:Y:S04]  /*af20*/  BSSY B1, `(.L_x_448) ;  /* 0x0000006000017945 */ /* 0x000fe80003800000 */
[----:B------:R0:W-:Y:S01]  /*af30*/  @!P3 STG.E.U8 desc[UR36][R6.64+0x99], R101 ;  /* 0x000099650600b986 */ /* 0x0001e2000c101124 */
[----:B------:R-:W-:Y:S05]  /*af40*/  @P5 BRA `(.L_x_449) ;  /* 0x00000000000c5947 */ /* 0x000fea0003800000 */
[----:B------:R-:W0:Y:S02]  /*af50*/  LDG.E.U8 R16, desc[UR36][R156.64+0x98] ;  /* 0x000098249c107981 */ /* 0x000e24000c1e1100 */
[----:B0-----:R-:W-:-:S05]  /*af60*/  PRMT R3, R16, 0x8880, RZ ;  /* 0x0000888010037816 */ /* 0x001fca00000000ff */
[----:B------:R-:W-:-:S07]  /*af70*/  IMAD R2, R3, R18, RZ ;  /* 0x0000001203027224 */ /* 0x000fce00078e02ff */
.L_x_449:
[----:B------:R-:W-:Y:S05]  /*af80*/  BSYNC B1 ;  /* 0x0000000000017941 */ /* 0x000fea0003800000 */
.L_x_448:
[----:B0-----:R-:W-:Y:S01]  /*af90*/  @!P5 IMAD R3, R102, R17, R2 ;  /* 0x000000116603d224 */ /* 0x001fe200078e0202 */
[----:B------:R-:W-:Y:S04]  /*afa0*/  BSSY B1, `(.L_x_450) ;  /* 0x0000006000017945 */ /* 0x000fe80003800000 */
[----:B------:R0:W-:Y:S01]  /*afb0*/  @!P5 STG.E.U8 desc[UR36][R8.64+0x98], R3 ;  /* 0x000098030800d986 */ /* 0x0001e2000c101124 */
[----:B------:R-:W-:Y:S05]  /*afc0*/  @P6 BRA `(.L_x_451) ;  /* 0x00000000000c6947 */ /* 0x000fea0003800000 */
[----:B------:R-:W0:Y:S02]  /*afd0*/  LDG.E.U8 R16, desc[UR36][R156.64+0x99] ;  /* 0x000099249c107981 */ /* 0x000e24000c1e1100 */
[----:B0-----:R-:W-:-:S05]  /*afe0*/  PRMT R3, R16, 0x8880, RZ ;  /* 0x0000888010037816 */ /* 0x001fca00000000ff */
[----:B------:R-:W-:-:S07]  /*aff0*/  IMAD R2, R3, R18, RZ ;  /* 0x0000001203027224 */ /* 0x000fce00078e02ff */
.L_x_451:
[----:B------:R-:W-:Y:S05]  /*b000*/  BSYNC B1 ;  /* 0x0000000000017941 */ /* 0x000fea0003800000 */
.L_x_450:
[----:B------:R-:W-:Y:S01]  /*b010*/  @!P6 IMAD R103, R103, R17, R2 ;  /* 0x000000116767e224 */ /* 0x000fe200078e0202 */
[----:B------:R-:W-:Y:S04]  /*b020*/  BSSY B1, `(.L_x_452) ;  /* 0x0000006000017945 */ /* 0x000fe80003800000 */
[----:B------:R0:W-:Y:S01]  /*b030*/  @!P6 STG.E.U8 desc[UR36][R8.64+0x99], R103 ;  /* 0x000099670800e986 */ /* 0x0001e2000c101124 */
[----:B------:R-:W-:Y:S05]  /*b040*/  @P1 BRA `(.L_x_453) ;  /* 0x00000000000c1947 */ /* 0x000fea0003800000 */
[----:B------:R-:W0:Y:S02]  /*b050*/  LDG.E.U8 R16, desc[UR36][R14.64+0xa0] ;  /* 0x0000a0240e107981 */ /* 0x000e24000c1e1100 */
[----:B0-----:R-:W-:-:S05]  /*b060*/  PRMT R3, R16, 0x8880, RZ ;  /* 0x0000888010037816 */ /* 0x001fca00000000ff */
[----:B------:R-:W-:-:S07]  /*b070*/  IMAD R2, R3, R18, RZ ;  /* 0x0000001203027224 */ /* 0x000fce00078e02ff */
.L_x_453:
[----:B------:R-:W-:Y:S05]  /*b080*/  BSYNC B1 ;  /* 0x0000000000017941 */ /* 0x000fea0003800000 */
.L_x_452:
        /* <DEDUP_REMOVED lines=12> */
.L_x_455:
[----:B------:R-:W-:Y:S05]  /*b150*/  BSYNC B1 ;  /* 0x0000000000017941 */ /* 0x000fea0003800000 */
.L_x_454:
[----:B------:R-:W-:Y:S01]  /*b160*/  @!P4 IMAD R105, R105, R17, R2 ;  /* 0x000000116969c224 */ /* 0x000fe200078e0202 */
[----:B------:R-:W-:Y:S04]  /*b170*/  BSSY B1, `(.L_x_456) ;  /* 0x0000006000017945 */ /* 0x000fe80003800000 */
[----:B------:R0:W-:Y:S01]  /*b180*/  @!P4 STG.E.U8 desc[UR36][R6.64+0xa1], R105 ;  /* 0x0000a1690600c986 */ /* 0x0001e2000c101124 */
[----:B------:R-:W-:Y:S05]  /*b190*/  @P3 BRA `(.L_x_457) ;  /* 0x00000000000c3947 */ /* 0x000fea0003800000 */
[----:B------:R-:W0:Y:S02]  /*b1a0*/  LDG.E.U8 R16, desc[UR36][R156.64+0xa0] ;  /* 0x0000a0249c107981 */ /* 0x000e24000c1e1100 */
[----:B0-----:R-:W-:-:S05]  /*b1b0*/  PRMT R3, R16, 0x8880, RZ ;  /* 0x0000888010037816 */ /* 0x001fca00000000ff */
[----:B------:R-:W-:-:S07]  /*b1c0*/  IMAD R2, R3, R18, RZ ;  /* 0x0000001203027224 */ /* 0x000fce00078e02ff */
.L_x_457:
[----:B------:R-:W-:Y:S05]  /*b1d0*/  BSYNC B1 ;  /* 0x0000000000017941 */ /* 0x000fea0003800000 */
.L_x_456:
[----:B0-----:R-:W-:Y:S01]  /*b1e0*/  @!P3 IMAD R3, R106, R17, R2 ;  /* 0x000000116a03b224 */ /* 0x001fe200078e0202 */
[----:B------:R-:W-:Y:S04]  /*b1f0*/  BSSY B1, `(.L_x_458) ;  /* 0x0000006000017945 */ /* 0x000fe80003800000 */
[----:B------:R0:W-:Y:S01]  /*b200*/  @!P3 STG.E.U8 desc[UR36][R8.64+0xa0], R3 ;  /* 0x0000a0030800b986 */ /* 0x0001e2000c101124 */
[----:B------:R-:W-:Y:S05]  /*b210*/  @P5 BRA `(.L_x_459) ;  /* 0x00000000000c5947 */ /* 0x000fea0003800000 */
[----:B------:R-:W0:Y:S02]  /*b220*/  LDG.E.U8 R16, desc[UR36][R156.64+0xa1] ;  /* 0x0000a1249c107981 */ /* 0x000e24000c1e1100 */
[----:B0-----:R-:W-:-:S05]  /*b230*/  PRMT R3, R16, 0x8880, RZ ;  /* 0x0000888010037816 */ /* 0x001fca00000000ff */
[----:B------:R-:W-:-:S07]  /*b240*/  IMAD R2, R3, R18, RZ ;  /* 0x0000001203027224 */ /* 0x000fce00078e02ff */
.L_x_459:
[----:B------:R-:W-:Y:S05]  /*b250*/  BSYNC B1 ;  /* 0x0000000000017941 */ /* 0x000fea0003800000 */
.L_x_458:
[----:B------:R-:W-:Y:S01]  /*b260*/  @!P5 IMAD R107, R107, R17, R2 ;  /* 0x000000116b6bd224 */ /* 0x000fe200078e0202 */
[----:B------:R-:W-:Y:S04]  /*b270*/  BSSY B1, `(.L_x_460) ;  /* 0x0000006000017945 */ /* 0x000fe80003800000 */
[----:B------:R0:W-:Y:S01]  /*b280*/  @!P5 STG.E.U8 desc[UR36][R8.64+0xa1], R107 ;  /* 0x0000a16b0800d986 */ /* 0x0001e2000c101124 */
[----:B------:R-:W-:Y:S05]  /*b290*/  @P6 BRA `(.L_x_461) ;  /* 0x00000000000c6947 */ /* 0x000fea0003800000 */
[----:B------:R-:W0:Y:S02]  /*b2a0*/  LDG.E.U8 R16, desc[UR36][R14.64+0xa8] ;  /* 0x0000a8240e107981 */ /* 0x000e24000c1e1100 */
[----:B0-----:R-:W-:-:S05]  /*b2b0*/  PRMT R3, R16, 0x8880, RZ ;  /* 0x0000888010037816 */ /* 0x001fca00000000ff */
[----:B------:R-:W-:-:S07]  /*b2c0*/  IMAD R2, R3, R18, RZ ;  /* 0x0000001203027224 */ /* 0x000fce00078e02ff */
.L_x_461:
[----:B------:R-:W-:Y:S05]  /*b2d0*/  BSYNC B1 ;  /* 0x0000000000017941 */ /* 0x000fea0003800000 */
.L_x_460:
[----:B0-----:R-:W-:Y:S01]  /*b2e0*/  @!P6 IMAD R3, R108, R17, R2 ;  /* 0x000000116c03e224 */ /* 0x001fe200078e0202 */
[----:B------:R-:W-:Y:S04]  /*b2f0*/  BSSY B1, `(.L_x_462) ;  /* 0x0000006000017945 */ /* 0x000fe80003800000 */
[----:B------:R0:W-:Y:S01]  /*b300*/  @!P6 STG.E.U8 desc[UR36][R6.64+0xa8], R3 ;  /* 0x0000a8030600e986 */ /* 0x0001e2000c101124 */
[----:B------:R-:W-:Y:S05]  /*b310*/  @P1 BRA `(.L_x_463) ;  /* 0x00000000000c1947 */ /* 0x000fea0003800000 */
[----:B------:R-:W0:Y:S02]  /*b320*/  LDG.E.U8 R16, desc[UR36][R14.64+0xa9] ;  /* 0x0000a9240e107981 */ /* 0x000e24000c1e1100 */
[----:B0-----:R-:W-:-:S05]  /*b330*/  PRMT R3, R16, 0x8880, RZ ;  /* 0x0000888010037816 */ /* 0x001fca00000000ff */
[----:B------:R-:W-:-:S07]  /*b340*/  IMAD R2, R3, R18, RZ ;  /* 0x0000001203027224 */ /* 0x000fce00078e02ff */
.L_x_463:
[----:B------:R-:W-:Y:S05]  /*b350*/  BSYNC B1 ;  /* 0x0000000000017941 */ /* 0x000fea0003800000 */
.L_x_462:
        /* <DEDUP_REMOVED lines=12> */
.L_x_465:
[----:B------:R-:W-:Y:S05]  /*b420*/  BSYNC B1 ;  /* 0x0000000000017941 */ /* 0x000fea0003800000 */
.L_x_464:
[----:B0-----:R-:W-:Y:S01]  /*b430*/  @!P4 IMAD R3, R110, R17, R2 ;  /* 0x000000116e03c224 */ /* 0x001fe200078e0202 */
[----:B------:R-:W-:Y:S04]  /*b440*/  BSSY B1, `(.L_x_466) ;  /* 0x0000006000017945 */ /* 0x000fe80003800000 */
[----:B------:R0:W-:Y:S01]  /*b450*/  @!P4 STG.E.U8 desc[UR36][R8.64+0xa8], R3 ;  /* 0x0000a8030800c986 */ /* 0x0001e2000c101124 */
[----:B------:R-:W-:Y:S05]  /*b460*/  @P3 BRA `(.L_x_467) ;  /* 0x00000000000c3947 */ /* 0x000fea0003800000 */
[----:B------:R-:W0:Y:S02]  /*b470*/  LDG.E.U8 R16, desc[UR36][R156.64+0xa9] ;  /* 0x0000a9249c107981 */ /* 0x000e24000c1e1100 */
[----:B0-----:R-:W-:-:S05]  /*b480*/  PRMT R3, R16, 0x8880, RZ ;  /* 0x0000888010037816 */ /* 0x001fca00000000ff */
[----:B------:R-:W-:-:S07]  /*b490*/  IMAD R2, R3, R18, RZ ;  /* 0x0000001203027224 */ /* 0x000fce00078e02ff */
.L_x_467:
[----:B------:R-:W-:Y:S05]  /*b4a0*/  BSYNC B1 ;  /* 0x0000000000017941 */ /* 0x000fea0003800000 */
.L_x_466:
[----:B------:R-:W-:Y:S01]  /*b4b0*/  @!P3 IMAD R111, R111, R17, R2 ;  /* 0x000000116f6fb224 */ /* 0x000fe200078e0202 */
[----:B------:R-:W-:Y:S04]  /*b4c0*/  BSSY B1, `(.L_x_468) ;  /* 0x0000006000017945 */ /* 0x000fe80003800000 */
[----:B------:R0:W-:Y:S01]  /*b4d0*/  @!P3 STG.E.U8 desc[UR36][R8.64+0xa9], R111 ;  /* 0x0000a96f0800b986 */ /* 0x0001e2000c101124 */
[----:B------:R-:W-:Y:S05]  /*b4e0*/  @P5 BRA `(.L_x_469) ;  /* 0x00000000000c5947 */ /* 0x000fea0003800000 */
[----:B------:R-:W0:Y:S02]  /*b4f0*/  LDG.E.U8 R16, desc[UR36][R14.64+0xb0] ;  /* 0x0000b0240e107981 */ /* 0x000e24000c1e1100 */
[----:B0-----:R-:W-:-:S05]  /*b500*/  PRMT R3, R16, 0x8880, RZ ;  /* 0x0000888010037816 */ /* 0x001fca00000000ff */
[----:B------:R-:W-:-:S07]  /*b510*/  IMAD R2, R3, R18, RZ ;  /* 0x0000001203027224 */ /* 0x000fce00078e02ff */
.L_x_469:
[----:B------:R-:W-:Y:S05]  /*b520*/  BSYNC B1 ;  /* 0x0000000000017941 */ /* 0x000fea0003800000 */
.L_x_468:
[----:B0-----:R-:W-:Y:S01]  /*b530*/  @!P5 IMAD R3, R112, R17, R2 ;  /* 0x000000117003d224 */ /* 0x001fe200078e0202 */
[----:B------:R-:W-:Y:S04]  /*b540*/  BSSY B1, `(.L_x_470) ;  /* 0x0000006000017945 */ /* 0x000fe80003800000 */
[----:B------:R0:W-:Y:S01]  /*b550*/  @!P5 STG.E.U8 desc[UR36][R6.64+0xb0], R3 ;  /* 0x0000b0030600d986 */ /* 0x0001e2000c101124 */
[----:B------:R-:W-:Y:S05]  /*b560*/  @P6 BRA `(.L_x_471) ;  /* 0x00000000000c6947 */ /* 0x000fea0003800000 */
[----:B------:R-:W0:Y:S02]  /*b570*/  LDG.E.U8 R16, desc[UR36][R14.64+0xb1] ;  /* 0x0000b1240e107981 */ /* 0x000e24000c1e1100 */
[----:B0-----:R-:W-:-:S05]  /*b580*/  PRMT R3, R16, 0x8880, RZ ;  /* 0x0000888010037816 */ /* 0x001fca00000000ff */
[----:B------:R-:W-:-:S07]  /*b590*/  IMAD R2, R3, R18, RZ ;  /* 0x0000001203027224 */ /* 0x000fce00078e02ff */
.L_x_471:
[----:B------:R-:W-:Y:S05]  /*b5a0*/  BSYNC B1 ;  /* 0x0000000000017941 */ /* 0x000fea0003800000 */
.L_x_470:
[----:B------:R-:W-:Y:S01]  /*b5b0*/  @!P6 IMAD R113, R113, R17, R2 ;  /* 0x000000117171e224 */ /* 0x000fe200078e0202 */
[----:B------:R-:W-:Y:S04]  /*b5c0*/  BSSY B1, `(.L_x_472) ;  /* 0x0000006000017945 */ /* 0x000fe80003800000 */
[----:B------:R0:W-:Y:S01]  /*b5d0*/  @!P6 STG.E.U8 desc[UR36][R6.64+0xb1], R113 ;  /* 0x0000b1710600e986 */ /* 0x0001e2000c101124 */
[----:B------:R-:W-:Y:S05]  /*b5e0*/  @P1 BRA `(.L_x_473) ;  /* 0x00000000000c1947 */ /* 0x000fea0003800000 */
[----:B------:R-:W0:Y:S02]  /*b5f0*/  LDG.E.U8 R16, desc[UR36][R156.64+0xb0] ;  /* 0x0000b0249c107981 */ /* 0x000e24000c1e1100 */
[----:B0-----:R-:W-:-:S05]  /*b600*/  PRMT R3, R16, 0x8880, RZ ;  /* 0x0000888010037816 */ /* 0x001fca00000000ff */
[----:B------:R-:W-:-:S07]  /*b610*/  IMAD R2, R3, R18, RZ ;  /* 0x0000001203027224 */ /* 0x000fce00078e02ff */
.L_x_473:
[----:B------:R-:W-:Y:S05]  /*b620*/  BSYNC B1 ;  /* 0x0000000000017941 */ /* 0x000fea0003800000 */
.L_x_472:
        /* <DEDUP_REMOVED lines=12> */
.L_x_475:
[----:B------:R-:W-:Y:S05]  /*b6f0*/  BSYNC B1 ;  /* 0x0000000000017941 */ /* 0x000fea0003800000 */
.L_x_474:
[----:B------:R-:W-:Y:S01]  /*b700*/  @!P4 IMAD R115, R115, R17, R2 ;  /* 0x000000117373c224 */ /* 0x000fe200078e0202 */
[----:B------:R-:W-:Y:S04]  /*b710*/  BSSY B1, `(.L_x_476) ;  /* 0x0000006000017945 */ /* 0x000fe80003800000 */
[----:B------:R0:W-:Y:S01]  /*b720*/  @!P4 STG.E.U8 desc[UR36][R8.64+0xb1], R115 ;  /* 0x0000b1730800c986 */ /* 0x0001e2000c101124 */
[----:B------:R-:W-:Y:S05]  /*b730*/  @P3 BRA `(.L_x_477) ;  /* 0x00000000000c3947 */ /* 0x000fea0003800000 */
[----:B------:R-:W0:Y:S02]  /*b740*/  LDG.E.U8 R16, desc[UR36][R14.64+0xb8] ;  /* 0x0000b8240e107981 */ /* 0x000e24000c1e1100 */
[----:B0-----:R-:W-:-:S05]  /*b750*/  PRMT R3, R16, 0x8880, RZ ;  /* 0x0000888010037816 */ /* 0x001fca00000000ff */
[----:B------:R-:W-:-:S07]  /*b760*/  IMAD R2, R3, R18, RZ ;  /* 0x0000001203027224 */ /* 0x000fce00078e02ff */
.L_x_477:
[----:B------:R-:W-:Y:S05]  /*b770*/  BSYNC B1 ;  /* 0x0000000000017941 */ /* 0x000fea0003800000 */
.L_x_476:
[----:B0-----:R-:W-:Y:S01]  /*b780*/  @!P3 IMAD R3, R116, R17, R2 ;  /* 0x000000117403b224 */ /* 0x001fe200078e0202 */
[----:B------:R-:W-:Y:S04]  /*b790*/  BSSY B1, `(.L_x_478) ;  /* 0x0000006000017945 */ /* 0x000fe80003800000 */
[----:B------:R0:W-:Y:S01]  /*b7a0*/  @!P3 STG.E.U8 desc[UR36][R6.64+0xb8], R3 ;  /* 0x0000b8030600b986 */ /* 0x0001e2000c101124 */
[----:B------:R-:W-:Y:S05]  /*b7b0*/  @P5 BRA `(.L_x_479) ;  /* 0x00000000000c5947 */ /* 0x000fea0003800000 */
[----:B------:R-:W0:Y:S02]  /*b7c0*/  LDG.E.U8 R16, desc[UR36][R14.64+0xb9] ;  /* 0x0000b9240e107981 */ /* 0x000e24000c1e1100 */
[----:B0-----:R-:W-:-:S05]  /*b7d0*/  PRMT R3, R16, 0x8880, RZ ;  /* 0x0000888010037816 */ /* 0x001fca00000000ff */
[----:B------:R-:W-:-:S07]  /*b7e0*/  IMAD R2, R3, R18, RZ ;  /* 0x0000001203027224 */ /* 0x000fce00078e02ff */
.L_x_479:
[----:B------:R-:W-:Y:S05]  /*b7f0*/  BSYNC B1 ;  /* 0x0000000000017941 */ /* 0x000fea0003800000 */
.L_x_478:
[----:B------:R-:W-:Y:S01]  /*b800*/  @!P5 IMAD R117, R117, R17, R2 ;  /* 0x000000117575d224 */ /* 0x000fe200078e0202 */
[----:B------:R-:W-:Y:S04]  /*b810*/  BSSY B1, `(.L_x_480) ;  /* 0x0000006000017945 */ /* 0x000fe80003800000 */
[----:B------:R0:W-:Y:S01]  /*b820*/  @!P5 STG.E.U8 desc[UR36][R6.64+0xb9], R117 ;  /* 0x0000b9750600d986 */ /* 0x0001e2000c101124 */
[----:B------:R-:W-:Y:S05]  /*b830*/  @P6 BRA `(.L_x_481) ;  /* 0x00000000000c6947 */ /* 0x000fea0003800000 */
[----:B------:R-:W0:Y:S02]  /*b840*/  LDG.E.U8 R16, desc[UR36][R156.64+0xb8] ;  /* 0x0000b8249c107981 */ /* 0x000e24000c1e1100 */
[----:B0-----:R-:W-:-:S05]  /*b850*/  PRMT R3, R16, 0x8880, RZ ;  /* 0x0000888010037816 */ /* 0x001fca00000000ff */
[----:B------:R-:W-:-:S07]  /*b860*/  IMAD R2, R3, R18, RZ ;  /* 0x0000001203027224 */ /* 0x000fce00078e02ff */
.L_x_481:
[----:B------:R-:W-:Y:S05]  /*b870*/  BSYNC B1 ;  /* 0x0000000000017941 */ /* 0x000fea0003800000 */
.L_x_480:
[----:B0-----:R-:W-:Y:S01]  /*b880*/  @!P6 IMAD R3, R118, R17, R2 ;  /* 0x000000117603e224 */ /* 0x001fe200078e0202 */
[----:B------:R-:W-:Y:S04]  /*b890*/  BSSY B1, `(.L_x_482) ;  /* 0x0000006000017945 */ /* 0x000fe80003800000 */
[----:B------:R0:W-:Y:S01]  /*b8a0*/  @!P6 STG.E.U8 desc[UR36][R8.64+0xb8], R3 ;  /* 0x0000b8030800e986 */ /* 0x0001e2000c101124 */
[----:B------:R-:W-:Y:S05]  /*b8b0*/  @P1 BRA `(.L_x_483) ;  /* 0x00000000000c1947 */ /* 0x000fea0003800000 */
[----:B------:R-:W0:Y:S02]  /*b8c0*/  LDG.E.U8 R16, desc[UR36][R156.64+0xb9] ;  /* 0x0000b9249c107981 */ /* 0x000e24000c1e1100 */
[----:B0-----:R-:W-:-:S05]  /*b8d0*/  PRMT R3, R16, 0x8880, RZ ;  /* 0x0000888010037816 */ /* 0x001fca00000000ff */
[----:B------:R-:W-:-:S07]  /*b8e0*/  IMAD R2, R3, R18, RZ ;  /* 0x0000001203027224 */ /* 0x000fce00078e02ff */
.L_x_483:
[----:B------:R-:W-:Y:S05]  /*b8f0*/  BSYNC B1 ;  /* 0x0000000000017941 */ /* 0x000fea0003800000 */
.L_x_482:
        /* <DEDUP_REMOVED lines=12> */
.L_x_485:
[----:B------:R-:W-:Y:S05]  /*b9c0*/  BSYNC B1 ;  /* 0x0000000000017941 */ /* 0x000fea0003800000 */
.L_x_484:
[----:B0-----:R-:W-:Y:S01]  /*b9d0*/  @!P4 IMAD R3, R120, R17, R2 ;  /* 0x000000117803c224 */ /* 0x001fe200078e0202 */
[----:B------:R-:W-:Y:S04]  /*b9e0*/  BSSY B1, `(.L_x_486) ;  /* 0x0000006000017945 */ /* 0x000fe80003800000 */
[----:B------:R0:W-:Y:S01]  /*b9f0*/  @!P4 STG.E.U8 desc[UR36][R6.64+0xc0], R3 ;  /* 0x0000c0030600c986 */ /* 0x0001e2000c101124 */
[----:B------:R-:W-:Y:S05]  /*ba00*/  @P3 BRA `(.L_x_487) ;  /* 0x00000000000c3947 */ /* 0x000fea0003800000 */
[----:B------:R-:W0:Y:S02]  /*ba10*/  LDG.E.U8 R16, desc[UR36][R14.64+0xc1] ;  /* 0x0000c1240e107981 */ /* 0x000e24000c1e1100 */
[----:B0-----:R-:W-:-:S05]  /*ba20*/  PRMT R3, R16, 0x8880, RZ ;  /* 0x0000888010037816 */ /* 0x001fca00000000ff */
[----:B------:R-:W-:-:S07]  /*ba30*/  IMAD R2, R3, R18, RZ ;  /* 0x0000001203027224 */ /* 0x000fce00078e02ff */
.L_x_487:
[----:B------:R-:W-:Y:S05]  /*ba40*/  BSYNC B1 ;  /* 0x0000000000017941 */ /* 0x000fea0003800000 */
.L_x_486:
[----:B------:R-:W-:Y:S01]  /*ba50*/  @!P3 IMAD R121, R121, R17, R2 ;  /* 0x000000117979b224 */ /* 0x000fe200078e0202 */
[----:B------:R-:W-:Y:S04]  /*ba60*/  BSSY B1, `(.L_x_488) ;  /* 0x0000006000017945 */ /* 0x000fe80003800000 */
[----:B------:R0:W-:Y:S01]  /*ba70*/  @!P3 STG.E.U8 desc[UR36][R6.64+0xc1], R121 ;  /* 0x0000c1790600b986 */ /* 0x0001e2000c101124 */
[----:B------:R-:W-:Y:S05]  /*ba80*/  @P5 BRA `(.L_x_489) ;  /* 0x00000000000c5947 */ /* 0x000fea0003800000 */
[----:B------:R-:W0:Y:S02]  /*ba90*/  LDG.E.U8 R16, desc[UR36][R156.64+0xc0] ;  /* 0x0000c0249c107981 */ /* 0x000e24000c1e1100 */
[----:B0-----:R-:W-:-:S05]  /*baa0*/  PRMT R3, R16, 0x8880, RZ ;  /* 0x0000888010037816 */ /* 0x001fca00000000ff */
[----:B------:R-:W-:-:S07]  /*bab0*/  IMAD R2, R3, R18, RZ ;  /* 0x0000001203027224 */ /* 0x000fce00078e02ff */
.L_x_489:
[----:B------:R-:W-:Y:S05]  /*bac0*/  BSYNC B1 ;  /* 0x0000000000017941 */ /* 0x000fea0003800000 */
.L_x_488:
[----:B0-----:R-:W-:Y:S01]  /*bad0*/  @!P5 IMAD R3, R122, R17, R2 ;  /* 0x000000117a03d224 */ /* 0x001fe200078e0202 */
[----:B------:R-:W-:Y:S04]  /*bae0*/  BSSY B1, `(.L_x_490) ;  /* 0x0000006000017945 */ /* 0x000fe80003800000 */
[----:B------:R0:W-:Y:S01]  /*baf0*/  @!P5 STG.E.U8 desc[UR36][R8.64+0xc0], R3 ;  /* 0x0000c0030800d986 */ /* 0x0001e2000c101124 */
[----:B------:R-:W-:Y:S05]  /*bb00*/  @P6 BRA `(.L_x_491) ;  /* 0x00000000000c6947 */ /* 0x000fea0003800000 */
[----:B------:R-:W0:Y:S02]  /*bb10*/  LDG.E.U8 R16, desc[UR36][R156.64+0xc1] ;  /* 0x0000c1249c107981 */ /* 0x000e24000c1e1100 */
[----:B0-----:R-:W-:-:S05]  /*bb20*/  PRMT R3, R16, 0x8880, RZ ;  /* 0x0000888010037816 */ /* 0x001fca00000000ff */
[----:B------:R-:W-:-:S07]  /*bb30*/  IMAD R2, R3, R18, RZ ;  /* 0x0000001203027224 */ /* 0x000fce00078e02ff */
.L_x_491:
[----:B------:R-:W-:Y:S05]  /*bb40*/  BSYNC B1 ;  /* 0x0000000000017941 */ /* 0x000fea0003800000 */
.L_x_490:
[----:B------:R-:W-:Y:S01]  /*bb50*/  @!P6 IMAD R123, R123, R17, R2 ;  /* 0x000000117b7be224 */ /* 0x000fe200078e0202 */
[----:B------:R-:W-:Y:S04]  /*bb60*/  BSSY B1, `(.L_x_492) ;  /* 0x0000006000017945 */ /* 0x000fe80003800000 */
[----:B------:R0:W-:Y:S01]  /*bb70*/  @!P6 STG.E.U8 desc[UR36][R8.64+0xc1], R123 ;  /* 0x0000c17b0800e986 */ /* 0x0001e2000c101124 */
[----:B------:R-:W-:Y:S05]  /*bb80*/  @P1 BRA `(.L_x_493) ;  /* 0x00000000000c1947 */ /* 0x000fea0003800000 */
[----:B------:R-:W0:Y:S02]  /*bb90*/  LDG.E.U8 R16, desc[UR36][R14.64+0xc8] ;  /* 0x0000c8240e107981 */ /* 0x000e24000c1e1100 */
[----:B0-----:R-:W-:-:S05]  /*bba0*/  PRMT R3, R16, 0x8880, RZ ;  /* 0x0000888010037816 */ /* 0x001fca00000000ff */
[----:B------:R-:W-:-:S07]  /*bbb0*/  IMAD R2, R3, R18, RZ ;  /* 0x0000001203027224 */ /* 0x000fce00078e02ff */
.L_x_493:
[----:B------:R-:W-:Y:S05]  /*bbc0*/  BSYNC B1 ;  /* 0x0000000000017941 */ /* 0x000fea0003800000 */
.L_x_492:
        /* <DEDUP_REMOVED lines=12> */
.L_x_495:
[----:B------:R-:W-:Y:S05]  /*bc90*/  BSYNC B1 ;  /* 0x0000000000017941 */ /* 0x000fea0003800000 */
.L_x_494:
[----:B------:R-:W-:Y:S01]  /*bca0*/  @!P4 IMAD R125, R125, R17, R2 ;  /* 0x000000117d7dc224 */ /* 0x000fe200078e0202 */
[----:B------:R-:W-:Y:S04]  /*bcb0*/  BSSY B1, `(.L_x_496) ;  /* 0x0000006000017945 */ /* 0x000fe80003800000 */
[----:B------:R0:W-:Y:S01]  /*bcc0*/  @!P4 STG.E.U8 desc[UR36][R6.64+0xc9], R125 ;  /* 0x0000c97d0600c986 */ /* 0x0001e2000c101124 */
[----:B------:R-:W-:Y:S05]  /*bcd0*/  @P3 BRA `(.L_x_497) ;  /* 0x00000000000c3947 */ /* 0x000fea0003800000 */
[----:B------:R-:W0:Y:S02]  /*bce0*/  LDG.E.U8 R16, desc[UR36][R156.64+0xc8] ;  /* 0x0000c8249c107981 */ /* 0x000e24000c1e1100 */
[----:B0-----:R-:W-:-:S05]  /*bcf0*/  PRMT R3, R16, 0x8880, RZ ;  /* 0x0000888010037816 */ /* 0x001fca00000000ff */
[----:B------:R-:W-:-:S07]  /*bd00*/  IMAD R2, R3, R18, RZ ;  /* 0x0000001203027224 */ /* 0x000fce00078e02ff */
.L_x_497:
[----:B------:R-:W-:Y:S05]  /*bd10*/  BSYNC B1 ;  /* 0x0000000000017941 */ /* 0x000fea0003800000 */
.L_x_496:
[----:B0-----:R-:W-:Y:S01]  /*bd20*/  @!P3 IMAD R3, R126, R17, R2 ;  /* 0x000000117e03b224 */ /* 0x001fe200078e0202 */
[----:B------:R-:W-:Y:S04]  /*bd30*/  BSSY B1, `(.L_x_498) ;  /* 0x0000006000017945 */ /* 0x000fe80003800000 */
[----:B------:R0:W-:Y:S01]  /*bd40*/  @!P3 STG.E.U8 desc[UR36][R8.64+0xc8], R3 ;  /* 0x0000c8030800b986 */ /* 0x0001e2000c101124 */
[----:B------:R-:W-:Y:S05]  /*bd50*/  @P5 BRA `(.L_x_499) ;  /* 0x00000000000c5947 */ /* 0x000fea0003800000 */
[----:B------:R-:W0:Y:S02]  /*bd60*/  LDG.E.U8 R16, desc[UR36][R156.64+0xc9] ;  /* 0x0000c9249c107981 */ /* 0x000e24000c1e1100 */
[----:B0-----:R-:W-:-:S05]  /*bd70*/  PRMT R3, R16, 0x8880, RZ ;  /* 0x0000888010037816 */ /* 0x001fca00000000ff */
[----:B------:R-:W-:-:S07]  /*bd80*/  IMAD R2, R3, R18, RZ ;  /* 0x0000001203027224 */ /* 0x000fce00078e02ff */
.L_x_499:
[----:B------:R-:W-:Y:S05]  /*bd90*/  BSYNC B1 ;  /* 0x0000000000017941 */ /* 0x000fea0003800000 */
.L_x_498:
[----:B------:R-:W-:Y:S01]  /*bda0*/  @!P5 IMAD R127, R127, R17, R2 ;  /* 0x000000117f7fd224 */ /* 0x000fe200078e0202 */
[----:B------:R-:W-:Y:S04]  /*bdb0*/  BSSY B1, `(.L_x_500) ;  /* 0x0000006000017945 */ /* 0x000fe80003800000 */
[----:B------:R0:W-:Y:S01]  /*bdc0*/  @!P5 STG.E.U8 desc[UR36][R8.64+0xc9], R127 ;  /* 0x0000c97f0800d986 */ /* 0x0001e2000c101124 */
[----:B------:R-:W-:Y:S05]  /*bdd0*/  @P6 BRA `(.L_x_501) ;  /* 0x00000000000c6947 */ /* 0x000fea0003800000 */
[----:B------:R-:W0:Y:S02]  /*bde0*/  LDG.E.U8 R16, desc[UR36][R14.64+0xd0] ;  /* 0x0000d0240e107981 */ /* 0x000e24000c1e1100 */
[----:B0-----:R-:W-:-:S05]  /*bdf0*/  PRMT R3, R16, 0x8880, RZ ;  /* 0x0000888010037816 */ /* 0x001fca00000000ff */
[----:B------:R-:W-:-:S07]  /*be00*/  IMAD R2, R3, R18, RZ ;  /* 0x0000001203027224 */ /* 0x000fce00078e02ff */
.L_x_501:
[----:B------:R-:W-:Y:S05]  /*be10*/  BSYNC B1 ;  /* 0x0000000000017941 */ /* 0x000fea0003800000 */
.L_x_500:
[----:B0-----:R-:W-:Y:S01]  /*be20*/  @!P6 IMAD R3, R128, R17, R2 ;  /* 0x000000118003e224 */ /* 0x001fe200078e0202 */
[----:B------:R-:W-:Y:S04]  /*be30*/  BSSY B1, `(.L_x_502) ;  /* 0x0000006000017945 */ /* 0x000fe80003800000 */
[----:B------:R0:W-:Y:S01]  /*be40*/  @!P6 STG.E.U8 desc[UR36][R6.64+0xd0], R3 ;  /* 0x0000d0030600e986 */ /* 0x0001e2000c101124 */
[----:B------:R-:W-:Y:S05]  /*be50*/  @P1 BRA `(.L_x_503) ;  /* 0x00000000000c1947 */ /* 0x000fea0003800000 */
[----:B------:R-:W0:Y:S02]  /*be60*/  LDG.E.U8 R16, desc[UR36][R14.64+0xd1] ;  /* 0x0000d1240e107981 */ /* 0x000e24000c1e1100 */
[----:B0-----:R-:W-:-:S05]  /*be70*/  PRMT R3, R16, 0x8880, RZ ;  /* 0x0000888010037816 */ /* 0x001fca00000000ff */
[----:B------:R-:W-:-:S07]  /*be80*/  IMAD R2, R3, R18, RZ ;  /* 0x0000001203027224 */ /* 0x000fce00078e02ff */
.L_x_503:
[----:B------:R-:W-:Y:S05]  /*be90*/  BSYNC B1 ;  /* 0x0000000000017941 */ /* 0x000fea0003800000 */
.L_x_502:
        /* <DEDUP_REMOVED lines=12> */
.L_x_505:
[----:B------:R-:W-:Y:S05]  /*bf60*/  BSYNC B1 ;  /* 0x0000000000017941 */ /* 0x000fea0003800000 */
.L_x_504:
[----:B0-----:R-:W-:Y:S01]  /*bf70*/  @!P4 IMAD R3, R130, R17, R2 ;  /* 0x000000118203c224 */ /* 0x001fe200078e0202 */
[----:B------:R-:W-:Y:S04]  /*bf80*/  BSSY B1, `(.L_x_506) ;  /* 0x0000006000017945 */ /* 0x000fe80003800000 */
[----:B------:R0:W-:Y:S01]  /*bf90*/  @!P4 STG.E.U8 desc[UR36][R8.64+0xd0], R3 ;  /* 0x0000d0030800c986 */ /* 0x0001e2000c101124 */
[----:B------:R-:W-:Y:S05]  /*bfa0*/  @P3 BRA `(.L_x_507) ;  /* 0x00000000000c3947 */ /* 0x000fea0003800000 */
[----:B------:R-:W0:Y:S02]  /*bfb0*/  LDG.E.U8 R16, desc[UR36][R156.64+0xd1] ;  /* 0x0000d1249c107981 */ /* 0x000e24000c1e1100 */
[----:B0-----:R-:W-:-:S05]  /*bfc0*/  PRMT R3, R16, 0x8880, RZ ;  /* 0x0000888010037816 */ /* 0x001fca00000000ff */
[----:B------:R-:W-:-:S07]  /*bfd0*/  IMAD R2, R3, R18, RZ ;  /* 0x0000001203027224 */ /* 0x000fce00078e02ff */
.L_x_507:
[----:B------:R-:W-:Y:S05]  /*bfe0*/  BSYNC B1 ;  /* 0x0000000000017941 */ /* 0x000fea0003800000 */
.L_x_506:
[----:B------:R-:W-:Y:S01]  /*bff0*/  @!P3 IMAD R131, R131, R17, R2 ;  /* 0x000000118383b224 */ /* 0x000fe200078e0202 */
[----:B------:R-:W-:Y:S04]  /*c000*/  BSSY B1, `(.L_x_508) ;  /* 0x0000006000017945 */ /* 0x000fe80003800000 */
[----:B------:R0:W-:Y:S01]  /*c010*/  @!P3 STG.E.U8 desc[UR36][R8.64+0xd1], R131 ;  /* 0x0000d1830800b986 */ /* 0x0001e2000c101124 */
[----:B------:R-:W-:Y:S05]  /*c020*/  @P5 BRA `(.L_x_509) ;  /* 0x00000000000c5947 */ /* 0x000fea0003800000 */
[----:B------:R-:W0:Y:S02]  /*c030*/  LDG.E.U8 R16, desc[UR36][R14.64+0xd8] ;  /* 0x0000d8240e107981 */ /* 0x000e24000c1e1100 */
[----:B0-----:R-:W-:-:S05]  /*c040*/  PRMT R3, R16, 0x8880, RZ ;  /* 0x0000888010037816 */ /* 0x001fca00000000ff */
[----:B------:R-:W-:-:S07]  /*c050*/  IMAD R2, R3, R18, RZ ;  /* 0x0000001203027224 */ /* 0x000fce00078e02ff */
.L_x_509:
[----:B------:R-:W-:Y:S05]  /*c060*/  BSYNC B1 ;  /* 0x0000000000017941 */ /* 0x000fea0003800000 */
.L_x_508:
[----:B0-----:R-:W-:Y:S01]  /*c070*/  @!P5 IMAD R3, R132, R17, R2 ;  /* 0x000000118403d224 */ /* 0x001fe200078e0202 */
[----:B------:R-:W-:Y:S04]  /*c080*/  BSSY B1, `(.L_x_510) ;  /* 0x0000006000017945 */ /* 0x000fe80003800000 */
[----:B------:R0:W-:Y:S01]  /*c090*/  @!P5 STG.E.U8 desc[UR36][R6.64+0xd8], R3 ;  /* 0x0000d8030600d986 */ /* 0x0001e2000c101124 */
[----:B------:R-:W-:Y:S05]  /*c0a0*/  @P6 BRA `(.L_x_511) ;  /* 0x00000000000c6947 */ /* 0x000fea0003800000 */
[----:B------:R-:W0:Y:S02]  /*c0b0*/  LDG.E.U8 R16, desc[UR36][R14.64+0xd9] ;  /* 0x0000d9240e107981 */ /* 0x000e24000c1e1100 */
[----:B0-----:R-:W-:-:S05]  /*c0c0*/  PRMT R3, R16, 0x8880, RZ ;  /* 0x0000888010037816 */ /* 0x001fca00000000ff */
[----:B------:R-:W-:-:S07]  /*c0d0*/  IMAD R2, R3, R18, RZ ;  /* 0x0000001203027224 */ /* 0x000fce00078e02ff */
.L_x_511:
[----:B------:R-:W-:Y:S05]  /*c0e0*/  BSYNC B1 ;  /* 0x0000000000017941 */ /* 0x000fea0003800000 */
.L_x_510:
[----:B------:R-:W-:Y:S01]  /*c0f0*/  @!P6 IMAD R133, R133, R17, R2 ;  /* 0x000000118585e224 */ /* 0x000fe200078e0202 */
[----:B------:R-:W-:Y:S04]  /*c100*/  BSSY B1, `(.L_x_512) ;  /* 0x0000006000017945 */ /* 0x000fe80003800000 */
[----:B------:R0:W-:Y:S01]  /*c110*/  @!P6 STG.E.U8 desc[UR36][R6.64+0xd9], R133 ;  /* 0x0000d9850600e986 */ /* 0x0001e2000c101124 */
[----:B------:R-:W-:Y:S05]  /*c120*/  @P1 BRA `(.L_x_513) ;  /* 0x00000000000c1947 */ /* 0x000fea0003800000 */
[----:B------:R-:W0:Y:S02]  /*c130*/  LDG.E.U8 R16, desc[UR36][R156.64+0xd8] ;  /* 0x0000d8249c107981 */ /* 0x000e24000c1e1100 */
[----:B0-----:R-:W-:-:S05]  /*c140*/  PRMT R3, R16, 0x8880, RZ ;  /* 0x0000888010037816 */ /* 0x001fca00000000ff */
[----:B------:R-:W-:-:S07]  /*c150*/  IMAD R2, R3, R18, RZ ;  /* 0x0000001203027224 */ /* 0x000fce00078e02ff */
.L_x_513:
[----:B------:R-:W-:Y:S05]  /*c160*/  BSYNC B1 ;  /* 0x0000000000017941 */ /* 0x000fea0003800000 */
.L_x_512:
        /* <DEDUP_REMOVED lines=12> */
.L_x_515:
[----:B------:R-:W-:Y:S05]  /*c230*/  BSYNC B1 ;  /* 0x0000000000017941 */ /* 0x000fea0003800000 */
.L_x_514:
[----:B------:R-:W-:Y:S01]  /*c240*/  @!P4 IMAD R135, R135, R17, R2 ;  /* 0x000000118787c224 */ /* 0x000fe200078e0202 */
[----:B------:R-:W-:Y:S04]  /*c250*/  BSSY B1, `(.L_x_516) ;  /* 0x0000006000017945 */ /* 0x000fe80003800000 */
[----:B------:R0:W-:Y:S01]  /*c260*/  @!P4 STG.E.U8 desc[UR36][R8.64+0xd9], R135 ;  /* 0x0000d9870800c986 */ /* 0x0001e2000c101124 */
[----:B------:R-:W-:Y:S05]  /*c270*/  @P3 BRA `(.L_x_517) ;  /* 0x00000000000c3947 */ /* 0x000fea0003800000 */
[----:B------:R-:W0:Y:S02]  /*c280*/  LDG.E.U8 R16, desc[UR36][R14.64+0xe0] ;  /* 0x0000e0240e107981 */ /* 0x000e24000c1e1100 */
[----:B0-----:R-:W-:-:S05]  /*c290*/  PRMT R3, R16, 0x8880, RZ ;  /* 0x0000888010037816 */ /* 0x001fca00000000ff */
[----:B------:R-:W-:-:S07]  /*c2a0*/  IMAD R2, R3, R18, RZ ;  /* 0x0000001203027224 */ /* 0x000fce00078e02ff */
.L_x_517:
[----:B------:R-:W-:Y:S05]  /*c2b0*/  BSYNC B1 ;  /* 0x0000000000017941 */ /* 0x000fea0003800000 */
.L_x_516:
[----:B0-----:R-:W-:Y:S01]  /*c2c0*/  @!P3 IMAD R3, R136, R17, R2 ;  /* 0x000000118803b224 */ /* 0x001fe200078e0202 */
[----:B------:R-:W-:Y:S04]  /*c2d0*/  BSSY B1, `(.L_x_518) ;  /* 0x0000006000017945 */ /* 0x000fe80003800000 */
[----:B------:R0:W-:Y:S01]  /*c2e0*/  @!P3 STG.E.U8 desc[UR36][R6.64+0xe0], R3 ;  /* 0x0000e0030600b986 */ /* 0x0001e2000c101124 */
[----:B------:R-:W-:Y:S05]  /*c2f0*/  @P5 BRA `(.L_x_519) ;  /* 0x00000000000c5947 */ /* 0x000fea0003800000 */
[----:B------:R-:W0:Y:S02]  /*c300*/  LDG.E.U8 R16, desc[UR36][R14.64+0xe1] ;  /* 0x0000e1240e107981 */ /* 0x000e24000c1e1100 */
[----:B0-----:R-:W-:-:S05]  /*c310*/  PRMT R3, R16, 0x8880, RZ ;  /* 0x0000888010037816 */ /* 0x001fca00000000ff */
[----:B------:R-:W-:-:S07]  /*c320*/  IMAD R2, R3, R18, RZ ;  /* 0x0000001203027224 */ /* 0x000fce00078e02ff */
.L_x_519:
[----:B------:R-:W-:Y:S05]  /*c330*/  BSYNC B1 ;  /* 0x0000000000017941 */ /* 0x000fea0003800000 */
.L_x_518:
[----:B------:R-:W-:Y:S01]  /*c340*/  @!P5 IMAD R137, R137, R17, R2 ;  /* 0x000000118989d224 */ /* 0x000fe200078e0202 */
[----:B------:R-:W-:Y:S04]  /*c350*/  BSSY B1, `(.L_x_520) ;  /* 0x0000006000017945 */ /* 0x000fe80003800000 */
[----:B------:R0:W-:Y:S01]  /*c360*/  @!P5 STG.E.U8 desc[UR36][R6.64+0xe1], R137 ;  /* 0x0000e1890600d986 */ /* 0x0001e2000c101124 */
[----:B------:R-:W-:Y:S05]  /*c370*/  @P6 BRA `(.L_x_521) ;  /* 0x00000000000c6947 */ /* 0x000fea0003800000 */
[----:B------:R-:W0:Y:S02]  /*c380*/  LDG.E.U8 R16, desc[UR36][R156.64+0xe0] ;  /* 0x0000e0249c107981 */ /* 0x000e24000c1e1100 */
[----:B0-----:R-:W-:-:S05]  /*c390*/  PRMT R3, R16, 0x8880, RZ ;  /* 0x0000888010037816 */ /* 0x001fca00000000ff */
[----:B------:R-:W-:-:S07]  /*c3a0*/  IMAD R2, R3, R18, RZ ;  /* 0x0000001203027224 */ /* 0x000fce00078e02ff */
.L_x_521:
[----:B------:R-:W-:Y:S05]  /*c3b0*/  BSYNC B1 ;  /* 0x0000000000017941 */ /* 0x000fea0003800000 */
.L_x_520:
[----:B0-----:R-:W-:Y:S01]  /*c3c0*/  @!P6 IMAD R3, R138, R17, R2 ;  /* 0x000000118a03e224 */ /* 0x001fe200078e0202 */
[----:B------:R-:W-:Y:S04]  /*c3d0*/  BSSY B1, `(.L_x_522) ;  /* 0x0000006000017945 */ /* 0x000fe80003800000 */
[----:B------:R0:W-:Y:S01]  /*c3e0*/  @!P6 STG.E.U8 desc[UR36][R8.64+0xe0], R3 ;  /* 0x0000e0030800e986 */ /* 0x0001e2000c101124 */
[----:B------:R-:W-:Y:S05]  /*c3f0*/  @P1 BRA `(.L_x_523) ;  /* 0x00000000000c1947 */ /* 0x000fea0003800000 */
[----:B------:R-:W0:Y:S02]  /*c400*/  LDG.E.U8 R16, desc[UR36][R156.64+0xe1] ;  /* 0x0000e1249c107981 */ /* 0x000e24000c1e1100 */
[----:B0-----:R-:W-:-:S05]  /*c410*/  PRMT R3, R16, 0x8880, RZ ;  /* 0x0000888010037816 */ /* 0x001fca00000000ff */
[----:B------:R-:W-:-:S07]  /*c420*/  IMAD R2, R3, R18, RZ ;  /* 0x0000001203027224 */ /* 0x000fce00078e02ff */
.L_x_523:
[----:B------:R-:W-:Y:S05]  /*c430*/  BSYNC B1 ;  /* 0x0000000000017941 */ /* 0x000fea0003800000 */
.L_x_522:
        /* <DEDUP_REMOVED lines=12> */
.L_x_525:
[----:B------:R-:W-:Y:S05]  /*c500*/  BSYNC B1 ;  /* 0x0000000000017941 */ /* 0x000fea0003800000 */
.L_x_524:
[----:B0-----:R-:W-:Y:S01]  /*c510*/  @!P5 IMAD R3, R140, R17, R2 ;  /* 0x000000118c03d224 */ /* 0x001fe200078e0202 */
[----:B------:R-:W-:Y:S04]  /*c520*/  BSSY B1, `(.L_x_526) ;  /* 0x0000006000017945 */ /* 0x000fe80003800000 */
[----:B------:R0:W-:Y:S01]  /*c530*/  @!P5 STG.E.U8 desc[UR36][R6.64+0xe8], R3 ;  /* 0x0000e8030600d986 */ /* 0x0001e2000c101124 */
[----:B------:R-:W-:Y:S05]  /*c540*/  @P3 BRA `(.L_x_527) ;  /* 0x00000000000c3947 */ /* 0x000fea0003800000 */
[----:B------:R-:W0:Y:S02]  /*c550*/  LDG.E.U8 R16, desc[UR36][R14.64+0xe9] ;  /* 0x0000e9240e107981 */ /* 0x000e24000c1e1100 */
[----:B0-----:R-:W-:-:S05]  /*c560*/  PRMT R3, R16, 0x8880, RZ ;  /* 0x0000888010037816 */ /* 0x001fca00000000ff */
[----:B------:R-:W-:-:S07]  /*c570*/  IMAD R2, R3, R18, RZ ;  /* 0x0000001203027224 */ /* 0x000fce00078e02ff */
.L_x_527:
[----:B------:R-:W-:Y:S05]  /*c580*/  BSYNC B1 ;  /* 0x0000000000017941 */ /* 0x000fea0003800000 */
.L_x_526:
[----:B------:R-:W-:Y:S01]  /*c590*/  @!P3 IMAD R141, R141, R17, R2 ;  /* 0x000000118d8db224 */ /* 0x000fe200078e0202 */
[----:B------:R-:W-:Y:S04]  /*c5a0*/  BSSY B1, `(.L_x_528) ;  /* 0x0000006000017945 */ /* 0x000fe80003800000 */
[----:B------:R0:W-:Y:S01]  /*c5b0*/  @!P3 STG.E.U8 desc[UR36][R6.64+0xe9], R141 ;  /* 0x0000e98d0600b986 */ /* 0x0001e2000c101124 */
[----:B------:R-:W-:Y:S05]  /*c5c0*/  @P1 BRA `(.L_x_529) ;  /* 0x00000000000c1947 */ /* 0x000fea0003800000 */
[----:B------:R-:W0:Y:S02]  /*c5d0*/  LDG.E.U8 R16, desc[UR36][R156.64+0xe8] ;  /* 0x0000e8249c107981 */ /* 0x000e24000c1e1100 */
[----:B0-----:R-:W-:-:S05]  /*c5e0*/  PRMT R3, R16, 0x8880, RZ ;  /* 0x0000888010037816 */ /* 0x001fca00000000ff */
[----:B------:R-:W-:-:S07]  /*c5f0*/  IMAD R2, R3, R18, RZ ;  /* 0x0000001203027224 */ /* 0x000fce00078e02ff */
.L_x_529:
[----:B------:R-:W-:Y:S05]  /*c600*/  BSYNC B1 ;  /* 0x0000000000017941 */ /* 0x000fea0003800000 */
.L_x_528:
[----:B0-----:R-:W-:Y:S01]  /*c610*/  @!P1 IMAD R3, R142, R17, R2 ;  /* 0x000000118e039224 */ /* 0x001fe200078e0202 */
[----:B------:R-:W-:Y:S04]  /*c620*/  BSSY B1, `(.L_x_530) ;  /* 0x0000006000017945 */ /* 0x000fe80003800000 */
[----:B------:R0:W-:Y:S01]  /*c630*/  @!P1 STG.E.U8 desc[UR36][R8.64+0xe8], R3 ;  /* 0x0000e80308009986 */ /* 0x0001e2000c101124 */
[----:B------:R-:W-:Y:S05]  /*c640*/  @P6 BRA `(.L_x_531) ;  /* 0x00000000000c6947 */ /* 0x000fea0003800000 */
[----:B------:R-:W0:Y:S02]  /*c650*/  LDG.E.U8 R16, desc[UR36][R156.64+0xe9] ;  /* 0x0000e9249c107981 */ /* 0x000e24000c1e1100 */
[----:B0-----:R-:W-:-:S05]  /*c660*/  PRMT R3, R16, 0x8880, RZ ;  /* 0x0000888010037816 */ /* 0x001fca00000000ff */
[----:B------:R-:W-:-:S07]  /*c670*/  IMAD R2, R3, R18, RZ ;  /* 0x0000001203027224 */ /* 0x000fce00078e02ff */
.L_x_531:
[----:B------:R-:W-:Y:S05]  /*c680*/  BSYNC B1 ;  /* 0x0000000000017941 */ /* 0x000fea0003800000 */
.L_x_530:
[----:B------:R-:W-:Y:S01]  /*c690*/  @!P6 IMAD R143, R143, R17, R2 ;  /* 0x000000118f8fe224 */ /* 0x000fe200078e0202 */
[----:B------:R-:W-:Y:S04]  /*c6a0*/  BSSY B1, `(.L_x_532) ;  /* 0x0000006000017945 */ /* 0x000fe80003800000 */
[----:B------:R0:W-:Y:S01]  /*c6b0*/  @!P6 STG.E.U8 desc[UR36][R8.64+0xe9], R143 ;  /* 0x0000e98f0800e986 */ /* 0x0001e2000c101124 */
[----:B------:R-:W-:Y:S05]  /*c6c0*/  @P4 BRA `(.L_x_533) ;  /* 0x00000000000c4947 */ /* 0x000fea0003800000 */
[----:B------:R-:W0:Y:S02]  /*c6d0*/  LDG.E.U8 R16, desc[UR36][R14.64+0xf0] ;  /* 0x0000f0240e107981 */ /* 0x000e24000c1e1100 */
[----:B0-----:R-:W-:-:S05]  /*c6e0*/  PRMT R3, R16, 0x8880, RZ ;  /* 0x0000888010037816 */ /* 0x001fca00000000ff */
[----:B------:R-:W-:-:S07]  /*c6f0*/  IMAD R2, R3, R18, RZ ;  /* 0x0000001203027224 */ /* 0x000fce00078e02ff */
.L_x_533:
[----:B------:R-:W-:Y:S05]  /*c700*/  BSYNC B1 ;  /* 0x0000000000017941 */ /* 0x000fea0003800000 */
.L_x_532:
[----:B------:R-:W-:Y:S01]  /*c710*/  ISETP.LT.OR P3, PT, R0, 0xf2, !P2 ;  /* 0x000000f20000780c */ /* 0x000fe20005761670 */
[----:B0-----:R-:W-:Y:S01]  /*c720*/  @!P4 IMAD R3, R144, R17, R2 ;  /* 0x000000119003c224 */ /* 0x001fe200078e0202 */
[----:B------:R-:W-:Y:S01]  /*c730*/  BSSY B1, `(.L_x_534) ;  /* 0x000000b000017945 */ /* 0x000fe20003800000 */
[C---:B------:R-:W-:Y:S02]  /*c740*/  ISETP.LT.OR P1, PT, R0.reuse, 0xf1, !P0 ;  /* 0x000000f10000780c */ /* 0x040fe40004721670 */
[C---:B------:R-:W-:Y:S01]  /*c750*/  ISETP.LT.OR P5, PT, R0.reuse, 0xf2, !P0 ;  /* 0x000000f20000780c */ /* 0x040fe200047a1670 */
[----:B------:R0:W-:Y:S01]  /*c760*/  @!P4 STG.E.U8 desc[UR36][R6.64+0xf0], R3 ;  /* 0x0000f0030600c986 */ /* 0x0001e2000c101124 */
[C---:B------:R-:W-:Y:S02]  /*c770*/  ISETP.LT.OR P4, PT, R0.reuse, 0xf9, !P2 ;  /* 0x000000f90000780c */ /* 0x040fe40005781670 */
[C---:B------:R-:W-:Y:S02]  /*c780*/  ISETP.LT.OR P2, PT, R0.reuse, 0xfa, !P2 ;  /* 0x000000fa0000780c */ /* 0x040fe40005741670 */
[----:B------:R-:W-:-:S02]  /*c790*/  ISETP.LT.OR P6, PT, R0, 0xf9, !P0 ;  /* 0x000000f90000780c */ /* 0x000fc400047c1670 */
[----:B------:R-:W-:Y:S11]  /*c7a0*/  @P3 BRA `(.L_x_535) ;  /* 0x00000000000c3947 */ /* 0x000ff60003800000 */
[----:B------:R-:W0:Y:S02]  /*c7b0*/  LDG.E.U8 R16, desc[UR36][R14.64+0xf1] ;  /* 0x0000f1240e107981 */ /* 0x000e24000c1e1100 */
[----:B0-----:R-:W-:-:S05]  /*c7c0*/  PRMT R3, R16, 0x8880, RZ ;  /* 0x0000888010037816 */ /* 0x001fca00000000ff */
[----:B------:R-:W-:-:S07]  /*c7d0*/  IMAD R2, R3, R18, RZ ;  /* 0x0000001203027224 */ /* 0x000fce00078e02ff */
.L_x_535:
[----:B------:R-:W-:Y:S05]  /*c7e0*/  BSYNC B1 ;  /* 0x0000000000017941 */ /* 0x000fea0003800000 */
.L_x_534:
[----:B------:R-:W-:Y:S01]  /*c7f0*/  @!P3 IMAD R145, R145, R17, R2 ;  /* 0x000000119191b224 */ /* 0x000fe200078e0202 */
[----:B------:R-:W-:Y:S04]  /*c800*/  BSSY B1, `(.L_x_536) ;  /* 0x0000006000017945 */ /* 0x000fe80003800000 */
[----:B------:R0:W-:Y:S01]  /*c810*/  @!P3 STG.E.U8 desc[UR36][R6.64+0xf1], R145 ;  /* 0x0000f1910600b986 */ /* 0x0001e2000c101124 */
[----:B------:R-:W-:Y:S05]  /*c820*/  @P1 BRA `(.L_x_537) ;  /* 0x00000000000c1947 */ /* 0x000fea0003800000 */
[----:B------:R-:W0:Y:S02]  /*c830*/  LDG.E.U8 R16, desc[UR36][R156.64+0xf0] ;  /* 0x0000f0249c107981 */ /* 0x000e24000c1e1100 */
[----:B0-----:R-:W-:-:S05]  /*c840*/  PRMT R3, R16, 0x8880, RZ ;  /* 0x0000888010037816 */ /* 0x001fca00000000ff */
[----:B------:R-:W-:-:S07]  /*c850*/  IMAD R2, R3, R18, RZ ;  /* 0x0000001203027224 */ /* 0x000fce00078e02ff */
.L_x_537:
[----:B------:R-:W-:Y:S05]  /*c860*/  BSYNC B1 ;  /* 0x0000000000017941 */ /* 0x000fea0003800000 */
.L_x_536:
[----:B0-----:R-:W-:Y:S01]  /*c870*/  @!P1 IMAD R3, R146, R17, R2 ;  /* 0x0000001192039224 */ /* 0x001fe200078e0202 */
[----:B------:R-:W-:Y:S04]  /*c880*/  BSSY B1, `(.L_x_538) ;  /* 0x0000006000017945 */ /* 0x000fe80003800000 */
[----:B------:R0:W-:Y:S01]  /*c890*/  @!P1 STG.E.U8 desc[UR36][R8.64+0xf0], R3 ;  /* 0x0000f00308009986 */ /* 0x0001e2000c101124 */
[----:B------:R-:W-:Y:S05]  /*c8a0*/  @P5 BRA `(.L_x_539) ;  /* 0x00000000000c5947 */ /* 0x000fea0003800000 */
[----:B------:R-:W0:Y:S02]  /*c8b0*/  LDG.E.U8 R16, desc[UR36][R156.64+0xf1] ;  /* 0x0000f1249c107981 */ /* 0x000e24000c1e1100 */
[----:B0-----:R-:W-:-:S05]  /*c8c0*/  PRMT R3, R16, 0x8880, RZ ;  /* 0x0000888010037816 */ /* 0x001fca00000000ff */
[----:B------:R-:W-:-:S07]  /*c8d0*/  IMAD R2, R3, R18, RZ ;  /* 0x0000001203027224 */ /* 0x000fce00078e02ff */
.L_x_539:
[----:B------:R-:W-:Y:S05]  /*c8e0*/  BSYNC B1 ;  /* 0x0000000000017941 */ /* 0x000fea0003800000 */
.L_x_538:
[----:B------:R-:W-:Y:S01]  /*c8f0*/  @!P5 IMAD R147, R147, R17, R2 ;  /* 0x000000119393d224 */ /* 0x000fe200078e0202 */
[----:B------:R-:W-:Y:S04]  /*c900*/  BSSY B1, `(.L_x_540) ;  /* 0x0000006000017945 */ /* 0x000fe80003800000 */
[----:B------:R0:W-:Y:S01]  /*c910*/  @!P5 STG.E.U8 desc[UR36][R8.64+0xf1], R147 ;  /* 0x0000f1930800d986 */ /* 0x0001e2000c101124 */
[----:B------:R-:W-:Y:S05]  /*c920*/  @P4 BRA `(.L_x_541) ;  /* 0x00000000000c4947 */ /* 0x000fea0003800000 */
[----:B------:R-:W0:Y:S02]  /*c930*/  LDG.E.U8 R16, desc[UR36][R14.64+0xf8] ;  /* 0x0000f8240e107981 */ /* 0x000e24000c1e1100 */
[----:B0-----:R-:W-:-:S05]  /*c940*/  PRMT R3, R16, 0x8880, RZ ;  /* 0x0000888010037816 */ /* 0x001fca00000000ff */
[----:B------:R-:W-:-:S07]  /*c950*/  IMAD R2, R3, R18, RZ ;  /* 0x0000001203027224 */ /* 0x000fce00078e02ff */
.L_x_541:
[----:B------:R-:W-:Y:S05]  /*c960*/  BSYNC B1 ;  /* 0x0000000000017941 */ /* 0x000fea0003800000 */
.L_x_540:
[----:B0-----:R-:W-:Y:S01]  /*c970*/  @!P4 IMAD R3, R148, R17, R2 ;  /* 0x000000119403c224 */ /* 0x001fe200078e0202 */
[----:B------:R-:W-:Y:S04]  /*c980*/  BSSY B1, `(.L_x_542) ;  /* 0x0000006000017945 */ /* 0x000fe80003800000 */
[----:B------:R0:W-:Y:S01]  /*c990*/  @!P4 STG.E.U8 desc[UR36][R6.64+0xf8], R3 ;  /* 0x0000f8030600c986 */ /* 0x0001e2000c101124 */
[----:B------:R-:W-:Y:S05]  /*c9a0*/  @P2 BRA `(.L_x_543) ;  /* 0x00000000000c2947 */ /* 0x000fea0003800000 */
[----:B------:R-:W0:Y:S02]  /*c9b0*/  LDG.E.U8 R16, desc[UR36][R14.64+0xf9] ;  /* 0x0000f9240e107981 */ /* 0x000e24000c1e1100 */
[----:B0-----:R-:W-:-:S05]  /*c9c0*/  PRMT R3, R16, 0x8880, RZ ;  /* 0x0000888010037816 */ /* 0x001fca00000000ff */
[----:B------:R-:W-:-:S07]  /*c9d0*/  IMAD R2, R3, R18, RZ ;  /* 0x0000001203027224 */ /* 0x000fce00078e02ff */
.L_x_543:
[----:B------:R-:W-:Y:S05]  /*c9e0*/  BSYNC B1 ;  /* 0x0000000000017941 */ /* 0x000fea0003800000 */
.L_x_542:
[----:B------:R-:W-:Y:S01]  /*c9f0*/  @!P2 IMAD R149, R149, R17, R2 ;  /* 0x000000119595a224 */ /* 0x000fe200078e0202 */
[----:B------:R-:W-:Y:S04]  /*ca00*/  BSSY B1, `(.L_x_544) ;  /* 0x0000006000017945 */ /* 0x000fe80003800000 */
[----:B------:R0:W-:Y:S01]  /*ca10*/  @!P2 STG.E.U8 desc[UR36][R6.64+0xf9], R149 ;  /* 0x0000f9950600a986 */ /* 0x0001e2000c101124 */
[----:B------:R-:W-:Y:S05]  /*ca20*/  @P6 BRA `(.L_x_545) ;  /* 0x00000000000c6947 */ /* 0x000fea0003800000 */
[----:B------:R-:W0:Y:S02]  /*ca30*/  LDG.E.U8 R16, desc[UR36][R156.64+0xf8] ;  /* 0x0000f8249c107981 */ /* 0x000e24000c1e1100 */
[----:B0-----:R-:W-:-:S05]  /*ca40*/  PRMT R3, R16, 0x8880, RZ ;  /* 0x0000888010037816 */ /* 0x001fca00000000ff */
[----:B------:R-:W-:-:S07]  /*ca50*/  IMAD R2, R3, R18, RZ ;  /* 0x0000001203027224 */ /* 0x000fce00078e02ff */
.L_x_545:
[----:B------:R-:W-:Y:S05]  /*ca60*/  BSYNC B1 ;  /* 0x0000000000017941 */ /* 0x000fea0003800000 */
.L_x_544:
[----:B0-----:R-:W-:Y:S01]  /*ca70*/  @!P6 IMAD R3, R150, R17, R2 ;  /* 0x000000119603e224 */ /* 0x001fe200078e0202 */
[----:B------:R-:W-:Y:S01]  /*ca80*/  ISETP.LT.OR P0, PT, R0, 0xfa, !P0 ;  /* 0x000000fa0000780c */ /* 0x000fe20004701670 */
[----:B------:R-:W-:Y:S03]  /*ca90*/  BSSY B1, `(.L_x_546) ;  /* 0x0000006000017945 */ /* 0x000fe60003800000 */
[----:B------:R0:W-:Y:S09]  /*caa0*/  @!P6 STG.E.U8 desc[UR36][R8.64+0xf8], R3 ;  /* 0x0000f8030800e986 */ /* 0x0001f2000c101124 */
[----:B------:R-:W-:Y:S05]  /*cab0*/  @P0 BRA `(.L_x_547) ;  /* 0x00000000000c0947 */ /* 0x000fea0003800000 */
[----:B------:R-:W0:Y:S02]  /*cac0*/  LDG.E.U8 R16, desc[UR36][R156.64+0xf9] ;  /* 0x0000f9249c107981 */ /* 0x000e24000c1e1100 */
[----:B0-----:R-:W-:-:S05]  /*cad0*/  PRMT R3, R16, 0x8880, RZ ;  /* 0x0000888010037816 */ /* 0x001fca00000000ff */
[----:B------:R-:W-:-:S07]  /*cae0*/  IMAD R2, R3, R18, RZ ;  /* 0x0000001203027224 */ /* 0x000fce00078e02ff */
.L_x_547:
[----:B------:R-:W-:Y:S05]  /*caf0*/  BSYNC B1 ;  /* 0x0000000000017941 */ /* 0x000fea0003800000 */
.L_x_546:
[----:B------:R-:W-:Y:S01]  /*cb00*/  IMAD R151, R151, R17, R2 ;  /* 0x0000001197977224 */ /* 0x000fe200078e0202 */
[----:B------:R-:W-:Y:S06]  /*cb10*/  @P0 BRA `(.L_x_548) ;  /* 0x0000003800180947 */ /* 0x000fec0003800000 */
[----:B------:R0:W-:Y:S01]  /*cb20*/  STG.E.U8 desc[UR36][R8.64+0xf9], R151 ;  /* 0x0000f99708007986 */ /* 0x0001e2000c101124 */
[----:B------:R-:W-:Y:S05]  /*cb30*/  BRA `(.L_x_548) ;  /* 0x0000003800107947 */ /* 0x000fea0003800000 */
.L_x_35:
[----:B------:R-:W2:Y:S04]  /*cb40*/  LDL.LU R2, [R1] ;  /* 0x0000000001027983 */ /* 0x000ea80000300800 */
[----:B------:R-:W3:Y:S04]  /*cb50*/  LDL.LU R3, [R1+0xc] ;  /* 0x00000c0001037983 */ /* 0x000ee80000300800 */
[----:B------:R-:W4:Y:S04]  /*cb60*/  LDL.LU R12, [R1+0x14] ;  /* 0x00001400010c7983 */ /* 0x000f280000300800 */
[----:B------:R-:W5:Y:S04]  /*cb70*/  LDL.LU R13, [R1+0x98] ;  /* 0x00009800010d7983 */ /* 0x000f680000300800 */
        /* <DEDUP_REMOVED lines=61> */
[----:B------:R-:W5:Y:S01]  /*cf50*/  LDL.LU R178, [R1+0x194] ;  /* 0x0001940001b27983 */ /* 0x000f620000300800 */
[----:B------:R-:W-:-:S03]  /*cf60*/  ISETP.GE.AND P0, PT, R154, 0x1, PT ;  /* 0x000000019a00780c */ /* 0x000fc60003f06270 */
[----:B------:R-:W5:Y:S04]  /*cf70*/  LDL.LU R177, [R1+0x198] ;  /* 0x0001980001b17983 */ /* 0x000f680000300800 */
[----:B------:R-:W5:Y:S04]  /*cf80*/  LDL.LU R176, [R1+0x19c] ;  /* 0x00019c0001b07983 */ /* 0x000f680000300800 */
[----:B------:R-:W5:Y:S04]  /*cf90*/  LDL.LU R175, [R1+0x1a0] ;  /* 0x0001a00001af7983 */ /* 0x000f680000300800 */
[----:B------:R-:W5:Y:S01]  /*cfa0*/  LDL.LU R174, [R1+0x1a4] ;  /* 0x0001a40001ae7983 */ /* 0x000f620000300800 */
[----:B------:R-:W-:-:S03]  /*cfb0*/  ISETP.LT.OR P1, PT, R0, 0x1, !P0 ;  /* 0x000000010000780c */ /* 0x000fc60004721670 */
        /* <DEDUP_REMOVED lines=13> */
[----:B--2---:R-:W-:-:S03]  /*d090*/  @!P1 IMAD R2, R2, R17, RZ ;  /* 0x0000001102029224 */ /* 0x004fc600078e02ff */
[----:B------:R-:W2:Y:S04]  /*d0a0*/  LDL.LU R160, [R1+0x1dc] ;  /* 0x0001dc0001a07983 */ /* 0x000ea80000300800 */
        /* <DEDUP_REMOVED lines=8> */
[----:B------:R0:W-:Y:S04]  /*d130*/  @!P1 STG.E.U8 desc[UR36][R4.64], R2 ;  /* 0x0000000204009986 */ /* 0x0001e8000c101124 */
[----:B0-----:R-:W3:Y:S01]  /*d140*/  LDL.LU R2, [R1+0x4] ;  /* 0x0000040001027983 */ /* 0x001ee20000300800 */
[----:B------:R-:W-:-:S02]  /*d150*/  ISETP.LT.OR P1, PT, R0, 0x2, !P0 ;  /* 0x000000020000780c */ /* 0x000fc40004721670 */
[----:B------:R-:W-:-:S11]  /*d160*/  ISETP.GE.AND P2, PT, R154, 0x9, PT ;  /* 0x000000099a00780c */ /* 0x000fd60003f46270 */
[----:B---3--:R-:W-:-:S05]  /*d170*/  @!P1 IMAD R2, R2, R17, RZ ;  /* 0x0000001102029224 */ /* 0x008fca00078e02ff */
[----:B------:R0:W-:Y:S04]  /*d180*/  @!P1 STG.E.U8 desc[UR36][R4.64+0x1], R2 ;  /* 0x0000010204009986 */ /* 0x0001e8000c101124 */
[----:B0-----:R-:W3:Y:S01]  /*d190*/  LDL.LU R2, [R1+0x8] ;  /* 0x0000080001027983 */ /* 0x001ee20000300800 */
[C---:B------:R-:W-:Y:S02]  /*d1a0*/  ISETP.LT.OR P1, PT, R0.reuse, 0x1, !P2 ;  /* 0x000000010000780c */ /* 0x040fe40005721670 */
[C---:B------:R-:W-:Y:S02]  /*d1b0*/  ISETP.LT.OR P3, PT, R0.reuse, 0x2, !P2 ;  /* 0x000000020000780c */ /* 0x040fe40005761670 */
[----:B------:R-:W-:-:S09]  /*d1c0*/  ISETP.LT.OR P4, PT, R0, 0x9, !P0 ;  /* 0x000000090000780c */ /* 0x000fd20004781670 */
[----:B---3--:R-:W-:-:S05]  /*d1d0*/  @!P1 IMAD R2, R2, R17, RZ ;  /* 0x0000001102029224 */ /* 0x008fca00078e02ff */
[----:B------:R0:W-:Y:S04]  /*d1e0*/  @!P1 STG.E.U8 desc[UR36][R10.64], R2 ;  /* 0x000000020a009986 */ /* 0x0001e8000c101124 */
[----:B0-----:R-:W3:Y:S01]  /*d1f0*/  LDL.LU R2, [R1+0x10] ;  /* 0x0000100001027983 */ /* 0x001ee20000300800 */
[----:B------:R-:W-:Y:S01]  /*d200*/  @!P3 IMAD R3, R3, R17, RZ ;  /* 0x000000110303b224 */ /* 0x000fe200078e02ff */
[C---:B------:R-:W-:Y:S02]  /*d210*/  ISETP.LT.OR P1, PT, R0.reuse, 0xa, !P0 ;  /* 0x0000000a0000780c */ /* 0x040fe40004721670 */
[C---:B------:R-:W-:Y:S02]  /*d220*/  ISETP.LT.OR P5, PT, R0.reuse, 0x9, !P2 ;  /* 0x000000090000780c */ /* 0x040fe400057a1670 */
[----:B------:R0:W-:Y:S01]  /*d230*/  @!P3 STG.E.U8 desc[UR36][R10.64+0x1], R3 ;  /* 0x000001030a00b986 */ /* 0x0001e2000c101124 */
[----:B------:R-:W-:-:S03]  /*d240*/  ISETP.LT.OR P6, PT, R0, 0xa, !P2 ;  /* 0x0000000a0000780c */ /* 0x000fc600057c1670 */
[----:B0-----:R-:W5:Y:S01]  /*d250*/  LDL.LU R3, [R1+0x18] ;  /* 0x0000180001037983 */ /* 0x001f620000300800 */
[----:B---3--:R-:W-:-:S05]  /*d260*/  @!P4 IMAD R2, R2, R17, RZ ;  /* 0x000000110202c224 */ /* 0x008fca00078e02ff */
[----:B------:R0:W-:Y:S04]  /*d270*/  @!P4 STG.E.U8 desc[UR36][R4.64+0x8], R2 ;  /* 0x000008020400c986 */ /* 0x0001e8000c101124 */
[----:B0-----:R-:W3:Y:S01]  /*d280*/  LDL.LU R2, [R1+0x1c] ;  /* 0x00001c0001027983 */ /* 0x001ee20000300800 */
[-C--:B----4-:R-:W-:Y:S02]  /*d290*/  @!P1 IMAD R12, R12, R17.reuse, RZ ;  /* 0x000000110c0c9224 */ /* 0x090fe400078e02ff */
[----:B-----5:R-:W-:-:S03]  /*d2a0*/  @!P5 IMAD R3, R3, R17, RZ ;  /* 0x000000110303d224 */ /* 0x020fc600078e02ff */
[----:B------:R0:W-:Y:S04]  /*d2b0*/  @!P1 STG.E.U8 desc[UR36][R4.64+0x9], R12 ;  /* 0x0000090c04009986 */ /* 0x0001e8000c101124 */
[----:B------:R1:W-:Y:S04]  /*d2c0*/  @!P5 STG.E.U8 desc[UR36][R10.64+0x8], R3 ;  /* 0x000008030a00d986 */ /* 0x0003e8000c101124 */
[----:B0-----:R-:W4:Y:S04]  /*d2d0*/  LDL.LU R12, [R1+0x28] ;  /* 0x00002800010c7983 */ /* 0x001f280000300800 */
[----:B-1----:R-:W5:Y:S01]  /*d2e0*/  LDL.LU R3, [R1+0x20] ;  /* 0x0000200001037983 */ /* 0x002f620000300800 */
[----:B---3--:R-:W-:-:S05]  /*d2f0*/  @!P6 IMAD R2, R2, R17, RZ ;  /* 0x000000110202e224 */ /* 0x008fca00078e02ff */
[----:B------:R0:W-:Y:S04]  /*d300*/  @!P6 STG.E.U8 desc[UR36][R10.64+0x9], R2 ;  /* 0x000009020a00e986 */ /* 0x0001e8000c101124 */
[----:B0-----:R-:W3:Y:S01]  /*d310*/  LDL.LU R2, [R1+0x24] ;  /* 0x0000240001027983 */ /* 0x001ee20000300800 */
[C---:B------:R-:W-:Y:S02]  /*d320*/  ISETP.LT.OR P3, PT, R0.reuse, 0x11, !P0 ;  /* 0x000000110000780c */ /* 0x040fe40004761670 */
[----:B------:R-:W-:-:S11]  /*d330*/  ISETP.LT.OR P4, PT, R0, 0x12, !P0 ;  /* 0x000000120000780c */ /* 0x000fd60004781670 */
[----:B-----5:R-:W-:-:S05]  /*d340*/  @!P3 IMAD R3, R3, R17, RZ ;  /* 0x000000110303b224 */ /* 0x020fca00078e02ff */
[----:B------:R0:W-:Y:S04]  /*d350*/  @!P3 STG.E.U8 desc[UR36][R4.64+0x10], R3 ;  /* 0x000010030400b986 */ /* 0x0001e8000c101124 */
[----:B0-----:R-:W5:Y:S01]  /*d360*/  LDL.LU R3, [R1+0x2c] ;  /* 0x00002c0001037983 */ /* 0x001f620000300800 */
[----:B---3--:R-:W-:-:S05]  /*d370*/  @!P4 IMAD R2, R2, R17, RZ ;  /* 0x000000110202c224 */ /* 0x008fca00078e02ff */
[----:B------:R0:W-:Y:S04]  /*d380*/  @!P4 STG.E.U8 desc[UR36][R4.64+0x11], R2 ;  /* 0x000011020400c986 */ /* 0x0001e8000c101124 */
[----:B0-----:R-:W3:Y:S01]  /*d390*/  LDL.LU R2, [R1+0x30] ;  /* 0x0000300001027983 */ /* 0x001ee20000300800 */
[C---:B------:R-:W-:Y:S02]  /*d3a0*/  ISETP.LT.OR P1, PT, R0.reuse, 0x11, !P2 ;  /* 0x000000110000780c */ /* 0x040fe40005721670 */
[C---:B------:R-:W-:Y:S02]  /*d3b0*/  ISETP.LT.OR P5, PT, R0.reuse, 0x12, !P2 ;  /* 0x000000120000780c */ /* 0x040fe400057a1670 */
[----:B------:R-:W-:-:S09]  /*d3c0*/  ISETP.LT.OR P6, PT, R0, 0x19, !P0 ;  /* 0x000000190000780c */ /* 0x000fd200047c1670 */
        /* <DEDUP_REMOVED lines=43> */
[----:B-----5:R-:W-:-:S05]  /*d680*/  @!P6 IMAD R3, R3, R17, RZ ;  /* 0x000000110303e224 */ /* 0x020fca00078e02ff */
[----:B------:R0:W-:Y:S04]  /*d690*/  @!P6 STG.E.U8 desc[UR36][R4.64+0x29], R3 ;  /* 0x000029030400e986 */ /* 0x0001e8000c101124 */
[----:B0-----:R-:W5:Y:S01]  /*d6a0*/  LDL.LU R3, [R1+0x5c] ;  /* 0x00005c0001037983 */ /* 0x001f620000300800 */
        /* <DEDUP_REMOVED lines=48> */
[----:B------:R-:W-:-:S13]  /*d9b0*/  ISETP.LT.OR P5, PT, R0, 0x42, !P2 ;  /* 0x000000420000780c */ /* 0x000fda00057a1670 */
[----:B----4-:R-:W-:-:S05]  /*d9c0*/  @!P5 IMAD R12, R12, R17, RZ ;  /* 0x000000110c0cd224 */ /* 0x010fca00078e02ff */
[----:B------:R-:W-:Y:S01]  /*d9d0*/  @!P5 STG.E.U8 desc[UR36][R10.64+0x41], R12 ;  /* 0x0000410c0a00d986 */ /* 0x000fe2000c101124 */
[----:B---3--:R-:W-:-:S05]  /*d9e0*/  @!P4 IMAD R2, R2, R17, RZ ;  /* 0x000000110202c224 */ /* 0x008fca00078e02ff */
[----:B------:R0:W-:Y:S04]  /*d9f0*/  @!P4 STG.E.U8 desc[UR36][R10.64+0x40], R2 ;  /* 0x000040020a00c986 */ /* 0x0001e8000c101124 */
[----:B0-----:R-:W3:Y:S04]  /*da00*/  LDL.LU R2, [R1+0x90] ;  /* 0x0000900001027983 */ /* 0x001ee80000300800 */
[----:B------:R-:W4:Y:S01]  /*da10*/  LDL.LU R12, [R1+0xac] ;  /* 0x0000ac00010c7983 */ /* 0x000f220000300800 */
[C---:B------:R-:W-:Y:S02]  /*da20*/  ISETP.LT.OR P6, PT, R0.reuse, 0x49, !P0 ;  /* 0x000000490000780c */ /* 0x040fe400047c1670 */
[----:B------:R-:W-:-:S02]  /*da30*/  ISETP.LT.OR P1, PT, R0, 0x4a, !P0 ;  /* 0x0000004a0000780c */ /* 0x000fc40004721670 */
[C---:B------:R-:W-:Y:S02]  /*da40*/  ISETP.LT.OR P3, PT, R0.reuse, 0x49, !P2 ;  /* 0x000000490000780c */ /* 0x040fe40005761670 */
[C---:B------:R-:W-:Y:S02]  /*da50*/  ISETP.LT.OR P4, PT, R0.reuse, 0x4a, !P2 ;  /* 0x0000004a0000780c */ /* 0x040fe40005781670 */
[----:B------:R-:W-:-:S07]  /*da60*/  ISETP.LT.OR P5, PT, R0, 0x51, !P0 ;  /* 0x000000510000780c */ /* 0x000fce00047a1670 */
[----:B-----5:R-:W-:-:S05]  /*da70*/  @!P1 IMAD R3, R3, R17, RZ ;  /* 0x0000001103039224 */ /* 0x020fca00078e02ff */
[----:B------:R4:W-:Y:S01]  /*da80*/  @!P1 STG.E.U8 desc[UR36][R4.64+0x49], R3 ;  /* 0x0000490304009986 */ /* 0x0009e2000c101124 */
[----:B------:R-:W-:Y:S01]  /*da90*/  ISETP.LT.OR P1, PT, R0, 0x51, !P2 ;  /* 0x000000510000780c */ /* 0x000fe20005721670 */
[-C--:B------:R-:W-:Y:S02]  /*daa0*/  @!P3 IMAD R13, R13, R17.reuse, RZ ;  /* 0x000000110d0db224 */ /* 0x080fe400078e02ff */
[-C--:B------:R-:W-:Y:S02]  /*dab0*/  @!P4 IMAD R15, R15, R17.reuse, RZ ;  /* 0x000000110f0fc224 */ /* 0x080fe400078e02ff */
[----:B------:R-:W-:-:S08]  /*dac0*/  @!P5 IMAD R21, R21, R17, RZ ;  /* 0x000000111515d224 */ /* 0x000fd000078e02ff */
[-C--:B------:R-:W-:Y:S02]  /*dad0*/  @!P1 IMAD R153, R153, R17.reuse, RZ ;  /* 0x0000001199999224 */ /* 0x080fe400078e02ff */
[----:B---3--:R-:W-:-:S05]  /*dae0*/  @!P6 IMAD R2, R2, R17, RZ ;  /* 0x000000110202e224 */ /* 0x008fca00078e02ff */
[----:B------:R-:W-:Y:S01]  /*daf0*/  @!P6 STG.E.U8 desc[UR36][R4.64+0x48], R2 ;  /* 0x000048020400e986 */ /* 0x000fe2000c101124 */
[----:B------:R-:W-:-:S03]  /*db00*/  ISETP.LT.OR P6, PT, R0, 0x52, !P0 ;  /* 0x000000520000780c */ /* 0x000fc600047c1670 */
[----:B------:R0:W-:Y:S01]  /*db10*/  @!P3 STG.E.U8 desc[UR36][R10.64+0x48], R13 ;  /* 0x0000480d0a00b986 */ /* 0x0001e2000c101124 */
[----:B------:R-:W-:-:S03]  /*db20*/  ISETP.LT.OR P3, PT, R0, 0x52, !P2 ;  /* 0x000000520000780c */ /* 0x000fc60005761670 */
[----:B------:R1:W-:Y:S01]  /*db30*/  @!P4 STG.E.U8 desc[UR36][R10.64+0x49], R15 ;  /* 0x0000490f0a00c986 */ /* 0x0003e2000c101124 */
[----:B------:R-:W-:-:S05]  /*db40*/  ISETP.LT.OR P4, PT, R0, 0x59, !P0 ;  /* 0x000000590000780c */ /* 0x000fca0004781670 */
[----:B------:R-:W-:Y:S01]  /*db50*/  @!P6 IMAD R23, R23, R17, RZ ;  /* 0x000000111717e224 */ /* 0x000fe200078e02ff */
[----:B------:R3:W-:Y:S01]  /*db60*/  @!P5 STG.E.U8 desc[UR36][R4.64+0x50], R21 ;  /* 0x000050150400d986 */ /* 0x0007e2000c101124 */
[----:B------:R-:W-:-:S03]  /*db70*/  ISETP.LT.OR P5, PT, R0, 0x5a, !P0 ;  /* 0x0000005a0000780c */ /* 0x000fc600047a1670 */
[----:B------:R5:W-:Y:S01]  /*db80*/  @!P6 STG.E.U8 desc[UR36][R4.64+0x51], R23 ;  /* 0x000051170400e986 */ /* 0x000be2000c101124 */
[----:B------:R-:W-:-:S03]  /*db90*/  ISETP.LT.OR P6, PT, R0, 0x59, !P2 ;  /* 0x000000590000780c */ /* 0x000fc600057c1670 */
[----:B------:R-:W-:Y:S01]  /*dba0*/  @!P1 STG.E.U8 desc[UR36][R10.64+0x50], R153 ;  /* 0x000050990a009986 */ /* 0x000fe2000c101124 */
[----:B------:R-:W-:Y:S01]  /*dbb0*/  ISETP.LT.OR P1, PT, R0, 0x5a, !P2 ;  /* 0x0000005a0000780c */ /* 0x000fe20005721670 */
[-C--:B----4-:R-:W-:Y:S02]  /*dbc0*/  @!P3 IMAD R3, R12, R17.reuse, RZ ;  /* 0x000000110c03b224 */ /* 0x090fe400078e02ff */
[-C--:B0-----:R-:W-:Y:S02]  /*dbd0*/  @!P4 IMAD R13, R235, R17.reuse, RZ ;  /* 0x00000011eb0dc224 */ /* 0x081fe400078e02ff */
[-C--:B-1----:R-:W-:Y:S01]  /*dbe0*/  @!P5 IMAD R15, R234, R17.reuse, RZ ;  /* 0x00000011ea0fd224 */ /* 0x082fe200078e02ff */
[----:B------:R0:W-:Y:S03]  /*dbf0*/  @!P3 STG.E.U8 desc[UR36][R10.64+0x51], R3 ;  /* 0x000051030a00b986 */ /* 0x0001e6000c101124 */
[----:B---3--:R-:W-:Y:S01]  /*dc00*/  @!P6 IMAD R21, R233, R17, RZ ;  /* 0x00000011e915e224 */ /* 0x008fe200078e02ff */
[----:B------:R1:W-:Y:S01]  /*dc10*/  @!P4 STG.E.U8 desc[UR36][R4.64+0x58], R13 ;  /* 0x0000580d0400c986 */ /* 0x0003e2000c101124 */
[----:B------:R-:W-:-:S02]  /*dc20*/  ISETP.LT.OR P3, PT, R0, 0x61, !P0 ;  /* 0x000000610000780c */ /* 0x000fc40004761670 */
[----:B-----5:R-:W-:Y:S01]  /*dc30*/  @!P1 IMAD R23, R232, R17, RZ ;  /* 0x00000011e8179224 */ /* 0x020fe200078e02ff */
[C---:B------:R-:W-:Y:S01]  /*dc40*/  ISETP.LT.OR P4, PT, R0.reuse, 0x62, !P0 ;  /* 0x000000620000780c */ /* 0x040fe20004781670 */
[----:B------:R3:W-:Y:S01]  /*dc50*/  @!P5 STG.E.U8 desc[UR36][R4.64+0x59], R15 ;  /* 0x0000590f0400d986 */ /* 0x0007e2000c101124 */
[----:B------:R-:W-:-:S03]  /*dc60*/  ISETP.LT.OR P5, PT, R0, 0x61, !P2 ;  /* 0x000000610000780c */ /* 0x000fc600057a1670 */
[----:B------:R4:W-:Y:S01]  /*dc70*/  @!P6 STG.E.U8 desc[UR36][R10.64+0x58], R21 ;  /* 0x000058150a00e986 */ /* 0x0009e2000c101124 */
[----:B------:R-:W-:-:S03]  /*dc80*/  ISETP.LT.OR P6, PT, R0, 0x62, !P2 ;  /* 0x000000620000780c */ /* 0x000fc600057c1670 */
[----:B------:R-:W-:Y:S01]  /*dc90*/  @!P1 STG.E.U8 desc[UR36][R10.64+0x59], R23 ;  /* 0x000059170a009986 */ /* 0x000fe2000c101124 */
[----:B------:R-:W-:Y:S01]  /*dca0*/  ISETP.LT.OR P1, PT, R0, 0x69, !P0 ;  /* 0x000000690000780c */ /* 0x000fe20004721670 */
[-C--:B0-----:R-:W-:Y:S02]  /*dcb0*/  @!P3 IMAD R3, R231, R17.reuse, RZ ;  /* 0x00000011e703b224 */ /* 0x081fe400078e02ff */
[-C--:B-1----:R-:W-:Y:S02]  /*dcc0*/  @!P4 IMAD R13, R230, R17.reuse, RZ ;  /* 0x00000011e60dc224 */ /* 0x082fe400078e02ff */
[-C--:B---3--:R-:W-:Y:S01]  /*dcd0*/  @!P5 IMAD R15, R229, R17.reuse, RZ ;  /* 0x00000011e50fd224 */ /* 0x088fe200078e02ff */
[----:B------:R0:W-:Y:S03]  /*dce0*/  @!P3 STG.E.U8 desc[UR36][R4.64+0x60], R3 ;  /* 0x000060030400b986 */ /* 0x0001e6000c101124 */
[----:B----4-:R-:W-:Y:S01]  /*dcf0*/  @!P6 IMAD R21, R228, R17, RZ ;  /* 0x00000011e415e224 */ /* 0x010fe200078e02ff */
[----:B------:R1:W-:Y:S01]  /*dd00*/  @!P4 STG.E.U8 desc[UR36][R4.64+0x61], R13 ;  /* 0x0000610d0400c986 */ /* 0x0003e2000c101124 */
[----:B------:R-:W-:-:S02]  /*dd10*/  ISETP.LT.OR P3, PT, R0, 0x6a, !P0 ;  /* 0x0000006a0000780c */ /* 0x000fc40004761670 */
[----:B------:R-:W-:Y:S01]  /*dd20*/  @!P1 IMAD R153, R227, R17, RZ ;  /* 0x00000011e3999224 */ /* 0x000fe200078e02ff */
        /* <DEDUP_REMOVED lines=131> */
[-C--:B----4-:R-:W-:Y:S01]  /*e560*/  @!P6 IMAD R21, R183, R17.reuse, RZ ;  /* 0x00000011b715e224 */ /* 0x090fe200078e02ff */
[----:B------:R1:W-:Y:S03]  /*e570*/  @!P4 STG.E.U8 desc[UR36][R10.64+0xb8], R13 ;  /* 0x0000b80d0a00c986 */ /* 0x0003e6000c101124 */
[----:B------:R-:W-:Y:S01]  /*e580*/  @!P1 IMAD R23, R182, R17, RZ ;  /* 0x00000011b6179224 */ /* 0x000fe200078e02ff */
[C---:B------:R-:W-:Y:S01]  /*e590*/  ISETP.LT.OR P3, PT, R0.reuse, 0xc1, !P2 ;  /* 0x000000c10000780c */ /* 0x040fe20005761670 */
[----:B------:R3:W-:Y:S01]  /*e5a0*/  @!P5 STG.E.U8 desc[UR36][R10.64+0xb9], R15 ;  /* 0x0000b90f0a00d986 */ /* 0x0007e2000c101124 */
[----:B------:R-:W-:-:S02]  /*e5b0*/  ISETP.LT.OR P4, PT, R0, 0xc2, !P2 ;  /* 0x000000c20000780c */ /* 0x000fc40005781670 */
[C---:B------:R-:W-:Y:S01]  /*e5c0*/  ISETP.LT.OR P5, PT, R0.reuse, 0xc9, !P0 ;  /* 0x000000c90000780c */ /* 0x040fe200047a1670 */
[----:B------:R4:W-:Y:S01]  /*e5d0*/  @!P6 STG.E.U8 desc[UR36][R4.64+0xc0], R21 ;  /* 0x0000c0150400e986 */ /* 0x0009e2000c101124 */
[----:B------:R-:W-:-:S03]  /*e5e0*/  ISETP.LT.OR P6, PT, R0, 0xca, !P0 ;  /* 0x000000ca0000780c */ /* 0x000fc600047c1670 */
[----:B------:R-:W-:Y:S01]  /*e5f0*/  @!P1 STG.E.U8 desc[UR36][R4.64+0xc1], R23 ;  /* 0x0000c11704009986 */ /* 0x000fe2000c101124 */
[----:B------:R-:W-:-:S03]  /*e600*/  ISETP.LT.OR P1, PT, R0, 0xc9, !P2 ;  /* 0x000000c90000780c */ /* 0x000fc60005721670 */
[-C--:B0-----:R-:W-:Y:S02]  /*e610*/  @!P3 IMAD R3, R181, R17.reuse, RZ ;  /* 0x00000011b503b224 */ /* 0x081fe400078e02ff */
[-C--:B-1----:R-:W-:Y:S02]  /*e620*/  @!P4 IMAD R13, R180, R17.reuse, RZ ;  /* 0x00000011b40dc224 */ /* 0x082fe400078e02ff */
[-C--:B---3--:R-:W-:Y:S02]  /*e630*/  @!P5 IMAD R15, R179, R17.reuse, RZ ;  /* 0x00000011b30fd224 */ /* 0x088fe400078e02ff */
[-C--:B----4-:R-:W-:Y:S01]  /*e640*/  @!P6 IMAD R21, R178, R17.reuse, RZ ;  /* 0x00000011b215e224 */ /* 0x090fe200078e02ff */
[----:B------:R0:W-:Y:S03]  /*e650*/  @!P3 STG.E.U8 desc[UR36][R10.64+0xc0], R3 ;  /* 0x0000c0030a00b986 */ /* 0x0001e6000c101124 */
[----:B------:R-:W-:Y:S01]  /*e660*/  @!P1 IMAD R153, R177, R17, RZ ;  /* 0x00000011b1999224 */ /* 0x000fe200078e02ff */
[----:B------:R1:W-:Y:S01]  /*e670*/  @!P4 STG.E.U8 desc[UR36][R10.64+0xc1], R13 ;  /* 0x0000c10d0a00c986 */ /* 0x0003e2000c101124 */
[----:B------:R-:W-:-:S02]  /*e680*/  ISETP.LT.OR P3, PT, R0, 0xca, !P2 ;  /* 0x000000ca0000780c */ /* 0x000fc40005761670 */
        /* <DEDUP_REMOVED lines=33> */
[----:B------:R4:W-:Y:S04]  /*e8a0*/  @!P6 STG.E.U8 desc[UR36][R10.64+0xd9], R21 ;  /* 0x0000d9150a00e986 */ /* 0x0009e8000c101124 */
[----:B------:R-:W-:Y:S01]  /*e8b0*/  @!P1 STG.E.U8 desc[UR36][R4.64+0xe0], R153 ;  /* 0x0000e09904009986 */ /* 0x000fe2000c101124 */
[C---:B------:R-:W-:Y:S02]  /*e8c0*/  ISETP.LT.OR P1, PT, R0.reuse, 0xea, !P0 ;  /* 0x000000ea0000780c */ /* 0x040fe40004721670 */
[----:B------:R-:W-:Y:S01]  /*e8d0*/  ISETP.LT.OR P6, PT, R0, 0xe9, !P0 ;  /* 0x000000e90000780c */ /* 0x000fe200047c1670 */
[-C--:B0-----:R-:W-:Y:S02]  /*e8e0*/  @!P3 IMAD R3, R166, R17.reuse, RZ ;  /* 0x00000011a603b224 */ /* 0x081fe400078e02ff */
[----:B-1----:R-:W-:-:S02]  /*e8f0*/  @!P4 IMAD R13, R165, R17, RZ ;  /* 0x00000011a50dc224 */ /* 0x002fc400078e02ff */
[----:B---3--:R-:W-:Y:S01]  /*e900*/  @!P5 IMAD R15, R164, R17, RZ ;  /* 0x00000011a40fd224 */ /* 0x008fe200078e02ff */
[----:B------:R0:W-:Y:S01]  /*e910*/  @!P3 STG.E.U8 desc[UR36][R4.64+0xe1], R3 ;  /* 0x0000e1030400b986 */ /* 0x0001e2000c101124 */
[----:B------:R-:W-:-:S04]  /*e920*/  ISETP.LT.OR P3, PT, R0, 0xe9, !P2 ;  /* 0x000000e90000780c */ /* 0x000fc80005761670 */
[-C--:B------:R-:W-:Y:S01]  /*e930*/  @!P1 IMAD R23, R162, R17.reuse, RZ ;  /* 0x00000011a2179224 */ /* 0x080fe200078e02ff */
[----:B------:R2:W-:Y:S01]  /*e940*/  @!P4 STG.E.U8 desc[UR36][R10.64+0xe0], R13 ;  /* 0x0000e00d0a00c986 */ /* 0x0005e2000c101124 */
[----:B----4-:R-:W-:Y:S01]  /*e950*/  @!P6 IMAD R21, R163, R17, RZ ;  /* 0x00000011a315e224 */ /* 0x010fe200078e02ff */
[C---:B------:R-:W-:Y:S02]  /*e960*/  ISETP.LT.OR P4, PT, R0.reuse, 0xea, !P2 ;  /* 0x000000ea0000780c */ /* 0x040fe40005781670 */
[----:B------:R1:W-:Y:S01]  /*e970*/  @!P5 STG.E.U8 desc[UR36][R10.64+0xe1], R15 ;  /* 0x0000e10f0a00d986 */ /* 0x0003e2000c101124 */
[----:B------:R-:W-:-:S03]  /*e980*/  ISETP.LT.OR P5, PT, R0, 0xf1, !P0 ;  /* 0x000000f10000780c */ /* 0x000fc600047a1670 */
[----:B------:R-:W-:Y:S01]  /*e990*/  @!P1 STG.E.U8 desc[UR36][R4.64+0xe9], R23 ;  /* 0x0000e91704009986 */ /* 0x000fe2000c101124 */
[----:B------:R-:W-:-:S03]  /*e9a0*/  ISETP.LT.OR P1, PT, R0, 0xf2, !P0 ;  /* 0x000000f20000780c */ /* 0x000fc60004721670 */
[----:B------:R3:W-:Y:S01]  /*e9b0*/  @!P6 STG.E.U8 desc[UR36][R4.64+0xe8], R21 ;  /* 0x0000e8150400e986 */ /* 0x0007e2000c101124 */
[----:B------:R-:W-:Y:S01]  /*e9c0*/  ISETP.LT.OR P6, PT, R0, 0xf1, !P2 ;  /* 0x000000f10000780c */ /* 0x000fe200057c1670 */
[-C--:B0-----:R-:W-:Y:S02]  /*e9d0*/  @!P3 IMAD R3, R161, R17.reuse, RZ ;  /* 0x00000011a103b224 */ /* 0x081fe400078e02ff */
[-C--:B--2---:R-:W-:Y:S02]  /*e9e0*/  @!P4 IMAD R13, R160, R17.reuse, RZ ;  /* 0x00000011a00dc224 */ /* 0x084fe400078e02ff */
[-C--:B-1----:R-:W-:Y:S01]  /*e9f0*/  @!P5 IMAD R15, R159, R17.reuse, RZ ;  /* 0x000000119f0fd224 */ /* 0x082fe200078e02ff */
[----:B------:R0:W-:Y:S01]  /*ea00*/  @!P3 STG.E.U8 desc[UR36][R10.64+0xe8], R3 ;  /* 0x0000e8030a00b986 */ /* 0x0001e2000c101124 */
[----:B------:R-:W-:Y:S02]  /*ea10*/  ISETP.LT.OR P3, PT, R0, 0xf2, !P2 ;  /* 0x000000f20000780c */ /* 0x000fe40005761670 */
[-C--:B---3--:R-:W-:Y:S01]  /*ea20*/  @!P1 IMAD R21, R158, R17.reuse, RZ ;  /* 0x000000119e159224 */ /* 0x088fe200078e02ff */
[----:B------:R1:W-:Y:S03]  /*ea30*/  @!P4 STG.E.U8 desc[UR36][R10.64+0xe9], R13 ;  /* 0x0000e90d0a00c986 */ /* 0x0003e6000c101124 */
[----:B------:R-:W-:Y:S01]  /*ea40*/  @!P6 IMAD R23, R157, R17, RZ ;  /* 0x000000119d17e224 */ /* 0x000fe200078e02ff */
[C---:B------:R-:W-:Y:S01]  /*ea50*/  ISETP.LT.OR P4, PT, R0.reuse, 0xf9, !P0 ;  /* 0x000000f90000780c */ /* 0x040fe20004781670 */
[----:B------:R-:W-:Y:S01]  /*ea60*/  @!P1 STG.E.U8 desc[UR36][R4.64+0xf1], R21 ;  /* 0x0000f11504009986 */ /* 0x000fe2000c101124 */
[----:B------:R-:W-:-:S02]  /*ea70*/  ISETP.LT.OR P0, PT, R0, 0xfa, !P0 ;  /* 0x000000fa0000780c */ /* 0x000fc40004701670 */
[----:B------:R-:W-:Y:S01]  /*ea80*/  ISETP.GE.AND P1, PT, R154, 0x81, PT ;  /* 0x000000819a00780c */ /* 0x000fe20003f26270 */
[----:B------:R2:W-:Y:S01]  /*ea90*/  @!P5 STG.E.U8 desc[UR36][R4.64+0xf0], R15 ;  /* 0x0000f00f0400d986 */ /* 0x0005e2000c101124 */
[C---:B------:R-:W-:Y:S02]  /*eaa0*/  ISETP.LT.OR P5, PT, R0.reuse, 0xf9, !P2 ;  /* 0x000000f90000780c */ /* 0x040fe400057a1670 */
[C---:B------:R-:W-:Y:S01]  /*eab0*/  ISETP.LT.OR P2, PT, R0.reuse, 0xfa, !P2 ;  /* 0x000000fa0000780c */ /* 0x040fe20005741670 */
[----:B------:R3:W-:Y:S01]  /*eac0*/  @!P6 STG.E.U8 desc[UR36][R10.64+0xf0], R23 ;  /* 0x0000f0170a00e986 */ /* 0x0007e2000c101124 */
[----:B------:R-:W-:Y:S01]  /*ead0*/  ISETP.LT.OR P6, PT, R0, 0x1, !P1 ;  /* 0x000000010000780c */ /* 0x000fe20004fc1670 */
[-C--:B0-----:R-:W-:Y:S02]  /*eae0*/  @!P3 IMAD R3, R156, R17.reuse, RZ ;  /* 0x000000119c03b224 */ /* 0x081fe400078e02ff */
[-C--:B-1----:R-:W-:Y:S02]  /*eaf0*/  @!P4 IMAD R13, R152, R17.reuse, RZ ;  /* 0x00000011980dc224 */ /* 0x082fe400078e02ff */
[----:B------:R-:W-:Y:S01]  /*eb00*/  @!P0 IMAD R153, R22, R17, RZ ;  /* 0x0000001116998224 */ /* 0x000fe200078e02ff */
[----:B------:R0:W-:Y:S01]  /*eb10*/  @!P3 STG.E.U8 desc[UR36][R10.64+0xf1], R3 ;  /* 0x0000f1030a00b986 */ /* 0x0001e2000c101124 */
[----:B------:R-:W-:-:S02]  /*eb20*/  ISETP.GE.AND P3, PT, R154, 0x89, PT ;  /* 0x000000899a00780c */ /* 0x000fc40003f66270 */
[-C--:B--2---:R-:W-:Y:S02]  /*eb30*/  @!P5 IMAD R15, R20, R17.reuse, RZ ;  /* 0x00000011140fd224 */ /* 0x084fe400078e02ff */
[-C--:B------:R-:W-:Y:S01]  /*eb40*/  @!P2 IMAD R21, R14, R17.reuse, RZ ;  /* 0x000000110e15a224 */ /* 0x080fe200078e02ff */
[----:B------:R-:W-:Y:S01]  /*eb50*/  @!P0 STG.E.U8 desc[UR36][R4.64+0xf9], R153 ;  /* 0x0000f99904008986 */ /* 0x000fe2000c101124 */
[----:B---3--:R-:W-:Y:S01]  /*eb60*/  @!P6 IMAD R23, R24, R17, RZ ;  /* 0x000000111817e224 */ /* 0x008fe200078e02ff */
[C---:B------:R-:W-:Y:S02]  /*eb70*/  ISETP.LT.OR P0, PT, R0.reuse, 0x2, !P1 ;  /* 0x000000020000780c */ /* 0x040fe40004f01670 */
[----:B------:R1:W-:Y:S01]  /*eb80*/  @!P4 STG.E.U8 desc[UR36][R4.64+0xf8], R13 ;  /* 0x0000f80d0400c986 */ /* 0x0003e2000c101124 */
[----:B------:R-:W-:-:S03]  /*eb90*/  ISETP.LT.OR P4, PT, R0, 0x1, !P3 ;  /* 0x000000010000780c */ /* 0x000fc60005f81670 */
[----:B------:R-:W-:Y:S01]  /*eba0*/  @!P5 STG.E.U8 desc[UR36][R10.64+0xf8], R15 ;  /* 0x0000f80f0a00d986 */ /* 0x000fe2000c101124 */
[----:B------:R-:W-:-:S03]  /*ebb0*/  ISETP.LT.OR P5, PT, R0, 0x2, !P3 ;  /* 0x000000020000780c */ /* 0x000fc60005fa1670 */
[----:B------:R-:W-:Y:S01]  /*ebc0*/  @!P2 STG.E.U8 desc[UR36][R10.64+0xf9], R21 ;  /* 0x0000f9150a00a986 */ /* 0x000fe2000c101124 */
[----:B------:R-:W-:-:S03]  /*ebd0*/  ISETP.LT.OR P2, PT, R0, 0x9, !P1 ;  /* 0x000000090000780c */ /* 0x000fc60004f41670 */
[----:B------:R-:W-:Y:S01]  /*ebe0*/  @!P6 STG.E.U8 desc[UR36][R6.64], R23 ;  /* 0x000000170600e986 */ /* 0x000fe2000c101124 */
[----:B------:R-:W-:Y:S01]  /*ebf0*/  ISETP.LT.OR P6, PT, R0, 0xa, !P1 ;  /* 0x0000000a0000780c */ /* 0x000fe20004fc1670 */
[-C--:B------:R-:W-:Y:S02]  /*ec00*/  @!P0 IMAD R25, R25, R17.reuse, RZ ;  /* 0x0000001119198224 */ /* 0x080fe400078e02ff */
[-C--:B0-----:R-:W-:Y:S02]  /*ec10*/  @!P4 IMAD R3, R26, R17.reuse, RZ ;  /* 0x000000111a03c224 */ /* 0x081fe400078e02ff */
[-C--:B------:R-:W-:Y:S01]  /*ec20*/  @!P5 IMAD R27, R27, R17.reuse, RZ ;  /* 0x000000111b1bd224 */ /* 0x080fe200078e02ff */
[----:B------:R-:W-:Y:S03]  /*ec30*/  @!P0 STG.E.U8 desc[UR36][R6.64+0x1], R25 ;  /* 0x0000011906008986 */ /* 0x000fe6000c101124 */
[----:B-1----:R-:W-:Y:S01]  /*ec40*/  @!P2 IMAD R5, R28, R17, RZ ;  /* 0x000000111c05a224 */ /* 0x002fe200078e02ff */
[----:B------:R0:W-:Y:S01]  /*ec50*/  @!P4 STG.E.U8 desc[UR36][R8.64], R3 ;  /* 0x000000030800c986 */ /* 0x0001e2000c101124 */
[----:B------:R-:W-:-:S02]  /*ec60*/  ISETP.LT.OR P0, PT, R0, 0xa, !P3 ;  /* 0x0000000a0000780c */ /* 0x000fc40005f01670 */
[----:B------:R-:W-:Y:S01]  /*ec70*/  @!P6 IMAD R29, R29, R17, RZ ;  /* 0x000000111d1de224 */ /* 0x000fe200078e02ff */
[C---:B------:R-:W-:Y:S01]  /*ec80*/  ISETP.LT.OR P4, PT, R0.reuse, 0x9, !P3 ;  /* 0x000000090000780c */ /* 0x040fe20005f81670 */
[----:B------:R-:W-:Y:S01]  /*ec90*/  @!P5 STG.E.U8 desc[UR36][R8.64+0x1], R27 ;  /* 0x0000011b0800d986 */ /* 0x000fe2000c101124 */
[----:B------:R-:W-:-:S03]  /*eca0*/  ISETP.LT.OR P5, PT, R0, 0x11, !P1 ;  /* 0x000000110000780c */ /* 0x000fc60004fa1670 */
[----:B------:R1:W-:Y:S01]  /*ecb0*/  @!P2 STG.E.U8 desc[UR36][R6.64+0x8], R5 ;  /* 0x000008050600a986 */ /* 0x0003e2000c101124 */
[----:B------:R-:W-:-:S03]  /*ecc0*/  ISETP.LT.OR P2, PT, R0, 0x12, !P1 ;  /* 0x000000120000780c */ /* 0x000fc60004f41670 */
[----:B------:R-:W-:Y:S01]  /*ecd0*/  @!P6 STG.E.U8 desc[UR36][R6.64+0x9], R29 ;  /* 0x0000091d0600e986 */ /* 0x000fe2000c101124 */
[----:B------:R-:W-:Y:S01]  /*ece0*/  ISETP.LT.OR P6, PT, R0, 0x11, !P3 ;  /* 0x000000110000780c */ /* 0x000fe20005fc1670 */
[-C--:B------:R-:W-:Y:S02]  /*ecf0*/  @!P0 IMAD R31, R31, R17.reuse, RZ ;  /* 0x000000111f1f8224 */ /* 0x080fe400078e02ff */
[-C--:B0-----:R-:W-:Y:S02]  /*ed00*/  @!P4 IMAD R3, R30, R17.reuse, RZ ;  /* 0x000000111e03c224 */ /* 0x081fe400078e02ff */
[-C--:B------:R-:W-:Y:S01]  /*ed10*/  @!P5 IMAD R11, R32, R17.reuse, RZ ;  /* 0x00000011200bd224 */ /* 0x080fe200078e02ff */
[----:B------:R-:W-:Y:S03]  /*ed20*/  @!P0 STG.E.U8 desc[UR36][R8.64+0x9], R31 ;  /* 0x0000091f08008986 */ /* 0x000fe6000c101124 */
[----:B------:R-:W-:Y:S01]  /*ed30*/  @!P2 IMAD R33, R33, R17, RZ ;  /* 0x000000112121a224 */ /* 0x000fe200078e02ff */
[----:B------:R0:W-:Y:S01]  /*ed40*/  @!P4 STG.E.U8 desc[UR36][R8.64+0x8], R3 ;  /* 0x000008030800c986 */ /* 0x0001e2000c101124 */
[----:B------:R-:W-:-:S02]  /*ed50*/  ISETP.LT.OR P0, PT, R0, 0x12, !P3 ;  /* 0x000000120000780c */ /* 0x000fc40005f01670 */
[----:B-1----:R-:W-:Y:S01]  /*ed60*/  @!P6 IMAD R5, R34, R17, RZ ;  /* 0x000000112205e224 */ /* 0x002fe200078e02ff */
[C---:B------:R-:W-:Y:S01]  /*ed70*/  ISETP.LT.OR P4, PT, R0.reuse, 0x19, !P1 ;  /* 0x000000190000780c */ /* 0x040fe20004f81670 */
[----:B------:R-:W-:Y:S01]  /*ed80*/  @!P5 STG.E.U8 desc[UR36][R6.64+0x10], R11 ;  /* 0x0000100b0600d986 */ /* 0x000fe2000c101124 */
[----:B------:R-:W-:-:S03]  /*ed90*/  ISETP.LT.OR P5, PT, R0, 0x1a, !P1 ;  /* 0x0000001a0000780c */ /* 0x000fc60004fa1670 */
[----:B------:R-:W-:Y:S01]  /*eda0*/  @!P2 STG.E.U8 desc[UR36][R6.64+0x11], R33 ;  /* 0x000011210600a986 */ /* 0x000fe2000c101124 */
[----:B------:R-:W-:-:S03]  /*edb0*/  ISETP.LT.OR P2, PT, R0, 0x19, !P3 ;  /* 0x000000190000780c */ /* 0x000fc60005f41670 */
[----:B------:R1:W-:Y:S01]  /*edc0*/  @!P6 STG.E.U8 desc[UR36][R8.64+0x10], R5 ;  /* 0x000010050800e986 */ /* 0x0003e2000c101124 */
[----:B------:R-:W-:Y:S01]  /*edd0*/  ISETP.LT.OR P6, PT, R0, 0x1a, !P3 ;  /* 0x0000001a0000780c */ /* 0x000fe20005fc1670 */
[-C--:B------:R-:W-:Y:S02]  /*ede0*/  @!P0 IMAD R35, R35, R17.reuse, RZ ;  /* 0x0000001123238224 */ /* 0x080fe400078e02ff */
[-C--:B0-----:R-:W-:Y:S02]  /*edf0*/  @!P4 IMAD R3, R36, R17.reuse, RZ ;  /* 0x000000112403c224 */ /* 0x081fe400078e02ff */
[-C--:B------:R-:W-:Y:S01]  /*ee00*/  @!P5 IMAD R37, R37, R17.reuse, RZ ;  /* 0x000000112525d224 */ /* 0x080fe200078e02ff */
[----:B------:R-:W-:Y:S01]  /*ee10*/  @!P0 STG.E.U8 desc[UR36][R8.64+0x11], R35 ;  /* 0x0000112308008986 */ /* 0x000fe2000c101124 */
[----:B------:R-:W-:Y:S02]  /*ee20*/  ISETP.LT.OR P0, PT, R0, 0x22, !P1 ;  /* 0x000000220000780c */ /* 0x000fe40004f01670 */
[----:B-1----:R-:W-:-:S04]  /*ee30*/  @!P2 IMAD R5, R38, R17, RZ ;  /* 0x000000112605a224 */ /* 0x002fc800078e02ff */
[----:B------:R-:W-:Y:S01]  /*ee40*/  @!P6 IMAD R39, R39, R17, RZ ;  /* 0x000000112727e224 */ /* 0x000fe200078e02ff */
[----:B------:R0:W-:Y:S01]  /*ee50*/  @!P4 STG.E.U8 desc[UR36][R6.64+0x18], R3 ;  /* 0x000018030600c986 */ /* 0x0001e2000c101124 */
[----:B------:R-:W-:-:S03]  /*ee60*/  ISETP.LT.OR P4, PT, R0, 0x21, !P1 ;  /* 0x000000210000780c */ /* 0x000fc60004f81670 */
        /* <DEDUP_REMOVED lines=216> */
[-C--:B0-----:R-:W-:Y:S02]  /*fbf0*/  @!P4 IMAD R3, R110, R17.reuse, RZ ;  /* 0x000000116e03c224 */ /* 0x081fe400078e02ff */
[-C--:B------:R-:W-:Y:S02]  /*fc00*/  @!P0 IMAD R111, R111, R17.reuse, RZ ;  /* 0x000000116f6f8224 */ /* 0x080fe400078e02ff */
[-C--:B------:R-:W-:Y:S01]  /*fc10*/  @!P5 IMAD R11, R112, R17.reuse, RZ ;  /* 0x00000011700bd224 */ /* 0x080fe200078e02ff */
[----:B------:R0:W-:Y:S03]  /*fc20*/  @!P4 STG.E.U8 desc[UR36][R8.64+0xa8], R3 ;  /* 0x0000a8030800c986 */ /* 0x0001e6000c101124 */
[-C--:B------:R-:W-:Y:S01]  /*fc30*/  @!P2 IMAD R113, R113, R17.reuse, RZ ;  /* 0x000000117171a224 */ /* 0x080fe200078e02ff */
[----:B------:R-:W-:Y:S03]  /*fc40*/  @!P0 STG.E.U8 desc[UR36][R8.64+0xa9], R111 ;  /* 0x0000a96f08008986 */ /* 0x000fe6000c101124 */
[----:B-1----:R-:W-:Y:S01]  /*fc50*/  @!P6 IMAD R5, R114, R17, RZ ;  /* 0x000000117205e224 */ /* 0x002fe200078e02ff */
[C---:B------:R-:W-:Y:S01]  /*fc60*/  ISETP.LT.OR P0, PT, R0.reuse, 0xb2, !P3 ;  /* 0x000000b20000780c */ /* 0x040fe20005f01670 */
[----:B------:R-:W-:Y:S01]  /*fc70*/  @!P5 STG.E.U8 desc[UR36][R6.64+0xb0], R11 ;  /* 0x0000b00b0600d986 */ /* 0x000fe2000c101124 */
[----:B------:R-:W-:-:S02]  /*fc80*/  ISETP.LT.OR P5, PT, R0, 0xba, !P1 ;  /* 0x000000ba0000780c */ /* 0x000fc40004fa1670 */
[C---:B------:R-:W-:Y:S01]  /*fc90*/  ISETP.LT.OR P4, PT, R0.reuse, 0xb9, !P1 ;  /* 0x000000b90000780c */ /* 0x040fe20004f81670 */
[----:B------:R-:W-:Y:S01]  /*fca0*/  @!P2 STG.E.U8 desc[UR36][R6.64+0xb1], R113 ;  /* 0x0000b1710600a986 */ /* 0x000fe2000c101124 */
[----:B------:R-:W-:-:S03]  /*fcb0*/  ISETP.LT.OR P2, PT, R0, 0xb9, !P3 ;  /* 0x000000b90000780c */ /* 0x000fc60005f41670 */
[----:B------:R1:W-:Y:S01]  /*fcc0*/  @!P6 STG.E.U8 desc[UR36][R8.64+0xb0], R5 ;  /* 0x0000b0050800e986 */ /* 0x0003e2000c101124 */
[----:B------:R-:W-:-:S03]  /*fcd0*/  ISETP.LT.OR P6, PT, R0, 0xba, !P3 ;  /* 0x000000ba0000780c */ /* 0x000fc60005fc1670 */
[-C--:B------:R-:W-:Y:S02]  /*fce0*/  @!P0 IMAD R115, R115, R17.reuse, RZ ;  /* 0x0000001173738224 */ /* 0x080fe400078e02ff */
[-C--:B------:R-:W-:Y:S02]  /*fcf0*/  @!P5 IMAD R117, R117, R17.reuse, RZ ;  /* 0x000000117575d224 */ /* 0x080fe400078e02ff */
[-C--:B0-----:R-:W-:Y:S01]  /*fd00*/  @!P4 IMAD R3, R116, R17.reuse, RZ ;  /* 0x000000117403c224 */ /* 0x081fe200078e02ff */
[----:B------:R-:W-:Y:S01]  /*fd10*/  @!P0 STG.E.U8 desc[UR36][R8.64+0xb1], R115 ;  /* 0x0000b17308008986 */ /* 0x000fe2000c101124 */
[----:B------:R-:W-:Y:S01]  /*fd20*/  ISETP.LT.OR P0, PT, R0, 0xc1, !P1 ;  /* 0x000000c10000780c */ /* 0x000fe20004f01670 */
[----:B-1----:R-:W-:-:S03]  /*fd30*/  @!P2 IMAD R5, R118, R17, RZ ;  /* 0x000000117605a224 */ /* 0x002fc600078e02ff */
[----:B------:R-:W-:Y:S01]  /*fd40*/  @!P6 IMAD R119, R119, R17, RZ ;  /* 0x000000117777e224 */ /* 0x000fe200078e02ff */
[----:B------:R-:W-:Y:S01]  /*fd50*/  @!P5 STG.E.U8 desc[UR36][R6.64+0xb9], R117 ;  /* 0x0000b9750600d986 */ /* 0x000fe2000c101124 */
[----:B------:R-:W-:-:S03]  /*fd60*/  ISETP.LT.OR P5, PT, R0, 0xc2, !P1 ;  /* 0x000000c20000780c */ /* 0x000fc60004fa1670 */
[----:B------:R0:W-:Y:S01]  /*fd70*/  @!P4 STG.E.U8 desc[UR36][R6.64+0xb8], R3 ;  /* 0x0000b8030600c986 */ /* 0x0001e2000c101124 */
[----:B------:R-:W-:-:S03]  /*fd80*/  ISETP.LT.OR P4, PT, R0, 0xc1, !P3 ;  /* 0x000000c10000780c */ /* 0x000fc60005f81670 */
[----:B------:R-:W-:Y:S01]  /*fd90*/  @!P6 STG.E.U8 desc[UR36][R8.64+0xb9], R119 ;  /* 0x0000b9770800e986 */ /* 0x000fe2000c101124 */
[----:B------:R-:W-:-:S03]  /*fda0*/  ISETP.LT.OR P6, PT, R0, 0xc2, !P3 ;  /* 0x000000c20000780c */ /* 0x000fc60005fc1670 */
[----:B------:R1:W-:Y:S01]  /*fdb0*/  @!P2 STG.E.U8 desc[UR36][R8.64+0xb8], R5 ;  /* 0x0000b8050800a986 */ /* 0x0003e2000c101124 */
[----:B------:R-:W-:Y:S01]  /*fdc0*/  ISETP.LT.OR P2, PT, R0, 0xc9, !P1 ;  /* 0x000000c90000780c */ /* 0x000fe20004f41670 */
[-C--:B------:R-:W-:Y:S02]  /*fdd0*/  @!P0 IMAD R11, R120, R17.reuse, RZ ;  /* 0x00000011780b8224 */ /* 0x080fe400078e02ff */
[-C--:B------:R-:W-:Y:S02]  /*fde0*/  @!P5 IMAD R121, R121, R17.reuse, RZ ;  /* 0x000000117979d224 */ /* 0x080fe400078e02ff */
[-C--:B0-----:R-:W-:Y:S01]  /*fdf0*/  @!P4 IMAD R3, R122, R17.reuse, RZ ;  /* 0x000000117a03c224 */ /* 0x081fe200078e02ff */
[----:B------:R0:W-:Y:S03]  /*fe00*/  @!P0 STG.E.U8 desc[UR36][R6.64+0xc0], R11 ;  /* 0x0000c00b06008986 */ /* 0x0001e6000c101124 */
[-C--:B------:R-:W-:Y:S01]  /*fe10*/  @!P6 IMAD R123, R123, R17.reuse, RZ ;  /* 0x000000117b7be224 */ /* 0x080fe200078e02ff */
[----:B------:R-:W-:Y:S01]  /*fe20*/  ISETP.LT.OR P0, PT, R0, 0xca, !P1 ;  /* 0x000000ca0000780c */ /* 0x000fe20004f01670 */
[----:B------:R-:W-:Y:S02]  /*fe30*/  @!P5 STG.E.U8 desc[UR36][R6.64+0xc1], R121 ;  /* 0x0000c1790600d986 */ /* 0x000fe4000c101124 */
[----:B-1----:R-:W-:Y:S01]  /*fe40*/  @!P2 IMAD R5, R124, R17, RZ ;  /* 0x000000117c05a224 */ /* 0x002fe200078e02ff */
[C---:B------:R-:W-:Y:S01]  /*fe50*/  ISETP.LT.OR P5, PT, R0.reuse, 0xc9, !P3 ;  /* 0x000000c90000780c */ /* 0x040fe20005fa1670 */
[----:B------:R1:W-:Y:S01]  /*fe60*/  @!P4 STG.E.U8 desc[UR36][R8.64+0xc0], R3 ;  /* 0x0000c0030800c986 */ /* 0x0003e2000c101124 */
        /* <DEDUP_REMOVED lines=8> */
[----:B------:R-:W-:Y:S03]  /*fef0*/  @!P0 STG.E.U8 desc[UR36][R6.64+0xc9], R125 ;  /* 0x0000c97d06008986 */ /* 0x000fe6000c101124 */
[-C--:B-1----:R-:W-:Y:S01]  /*ff00*/  @!P6 IMAD R3, R128, R17.reuse, RZ ;  /* 0x000000118003e224 */ /* 0x082fe200078e02ff */
[----:B------:R0:W-:Y:S03]  /*ff10*/  @!P5 STG.E.U8 desc[UR36][R8.64+0xc8], R11 ;  /* 0x0000c80b0800d986 */ /* 0x0001e6000c101124 */
[----:B------:R-:W-:Y:S01]  /*ff20*/  @!P2 IMAD R129, R129, R17, RZ ;  /* 0x000000118181a224 */ /* 0x000fe200078e02ff */
[C---:B------:R-:W-:Y:S01]  /*ff30*/  ISETP.LT.OR P0, PT, R0.reuse, 0xd1, !P3 ;  /* 0x000000d10000780c */ /* 0x040fe20005f01670 */
[----:B------:R-:W-:Y:S01]  /*ff40*/  @!P4 STG.E.U8 desc[UR36][R8.64+0xc9], R127 ;  /* 0x0000c97f0800c986 */ /* 0x000fe2000c101124 */
[----:B------:R-:W-:-:S02]  /*ff50*/  ISETP.LT.OR P5, PT, R0, 0xd2, !P3 ;  /* 0x000000d20000780c */ /* 0x000fc40005fa1670 */
[C---:B------:R-:W-:Y:S01]  /*ff60*/  ISETP.LT.OR P4, PT, R0.reuse, 0xd9, !P1 ;  /* 0x000000d90000780c */ /* 0x040fe20004f81670 */
[----:B------:R1:W-:Y:S01]  /*ff70*/  @!P6 STG.E.U8 desc[UR36][R6.64+0xd0], R3 ;  /* 0x0000d0030600e986 */ /* 0x0003e2000c101124 */
[----:B------:R-:W-:-:S03]  /*ff80*/  ISETP.LT.OR P6, PT, R0, 0xda, !P1 ;  /* 0x000000da0000780c */ /* 0x000fc60004fc1670 */
[----:B------:R-:W-:Y:S01]  /*ff90*/  @!P2 STG.E.U8 desc[UR36][R6.64+0xd1], R129 ;  /* 0x0000d1810600a986 */ /* 0x000fe2000c101124 */
[----:B------:R-:W-:-:S03]  /*ffa0*/  ISETP.LT.OR P2, PT, R0, 0xd9, !P3 ;  /* 0x000000d90000780c */ /* 0x000fc60005f41670 */
[-C--:B--2---:R-:W-:Y:S02]  /*ffb0*/  @!P0 IMAD R5, R130, R17.reuse, RZ ;  /* 0x0000001182058224 */ /* 0x084fe400078e02ff */
[-C--:B------:R-:W-:Y:S02]  /*ffc0*/  @!P5 IMAD R131, R131, R17.reuse, RZ ;  /* 0x000000118383d224 */ /* 0x080fe400078e02ff */
[-C--:B0-----:R-:W-:Y:S02]  /*ffd0*/  @!P4 IMAD R11, R132, R17.reuse, RZ ;  /* 0x00000011840bc224 */ /* 0x081fe400078e02ff */
[-C--:B------:R-:W-:Y:S01]  /*ffe0*/  @!P6 IMAD R133, R133, R17.reuse, RZ ;  /* 0x000000118585e224 */ /* 0x080fe200078e02ff */
[----:B------:R0:W-:Y:S03]  /*fff0*/  @!P0 STG.E.U8 desc[UR36][R8.64+0xd0], R5 ;  /* 0x0000d00508008986 */ /* 0x0001e6000c101124 */
[----:B-1----:R-:W-:Y:S01]  /*10000*/  @!P2 IMAD R3, R134, R17, RZ ;  /* 0x000000118603a224 */ /* 0x002fe200078e02ff */
[----:B------:R-:W-:Y:S01]  /*10010*/  @!P5 STG.E.U8 desc[UR36][R8.64+0xd1], R131 ;  /* 0x0000d1830800d986 */ /* 0x000fe2000c101124 */
[----:B------:R-:W-:-:S02]  /*10020*/  ISETP.LT.OR P0, PT, R0, 0xda, !P3 ;  /* 0x000000da0000780c */ /* 0x000fc40005f01670 */
        /* <DEDUP_REMOVED lines=14> */
[----:B------:R-:W-:Y:S01]  /*10110*/  @!P4 STG.E.U8 desc[UR36][R6.64+0xe1], R137 ;  /* 0x0000e1890600c986 */ /* 0x000fe2000c101124 */
[----:B------:R-:W-:-:S02]  /*10120*/  ISETP.LT.OR P0, PT, R0, 0xe9, !P1 ;  /* 0x000000e90000780c */ /* 0x000fc40004f01670 */
[C---:B------:R-:W-:Y:S01]  /*10130*/  ISETP.LT.OR P4, PT, R0.reuse, 0xea, !P1 ;  /* 0x000000ea0000780c */ /* 0x040fe20004f81670 */
[----:B------:R1:W-:Y:S01]  /*10140*/  @!P6 STG.E.U8 desc[UR36][R8.64+0xe0], R11 ;  /* 0x0000e00b0800e986 */ /* 0x0003e2000c101124 */
[C---:B------:R-:W-:Y:S02]  /*10150*/  ISETP.LT.OR P6, PT, R0.reuse, 0xe9, !P3 ;  /* 0x000000e90000780c */ /* 0x040fe40005fc1670 */
[C---:B------:R-:W-:Y:S01]  /*10160*/  ISETP.LT.OR P5, PT, R0.reuse, 0xea, !P3 ;  /* 0x000000ea0000780c */ /* 0x040fe20005fa1670 */
[----:B------:R-:W-:Y:S01]  /*10170*/  @!P2 STG.E.U8 desc[UR36][R8.64+0xe1], R139 ;  /* 0x0000e18b0800a986 */ /* 0x000fe2000c101124 */
[----:B------:R-:W-:-:S05]  /*10180*/  ISETP.LT.OR P2, PT, R0, 0xf1, !P1 ;  /* 0x000000f10000780c */ /* 0x000fca0004f41670 */
[-C--:B--2---:R-:W-:Y:S02]  /*10190*/  @!P0 IMAD R3, R140, R17.reuse, RZ ;  /* 0x000000118c038224 */ /* 0x084fe400078e02ff */
[-C--:B------:R-:W-:Y:S02]  /*101a0*/  @!P4 IMAD R141, R141, R17.reuse, RZ ;  /* 0x000000118d8dc224 */ /* 0x080fe400078e02ff */
[-C--:B0-----:R-:W-:Y:S02]  /*101b0*/  @!P6 IMAD R5, R142, R17.reuse, RZ ;  /* 0x000000118e05e224 */ /* 0x081fe400078e02ff */
[-C--:B------:R-:W-:Y:S02]  /*101c0*/  @!P5 IMAD R143, R143, R17.reuse, RZ ;  /* 0x000000118f8fd224 */ /* 0x080fe400078e02ff */
[----:B-1----:R-:W-:Y:S01]  /*101d0*/  @!P2 IMAD R11, R144, R17, RZ ;  /* 0x00000011900ba224 */ /* 0x002fe200078e02ff */
[----:B------:R0:W-:Y:S01]  /*101e0*/  @!P0 STG.E.U8 desc[UR36][R6.64+0xe8], R3 ;  /* 0x0000e80306008986 */ /* 0x0001e2000c101124 */
[----:B------:R-:W-:-:S03]  /*101f0*/  ISETP.LT.OR P0, PT, R0, 0xf2, !P1 ;  /* 0x000000f20000780c */ /* 0x000fc60004f01670 */
[----:B------:R-:W-:Y:S01]  /*10200*/  @!P4 STG.E.U8 desc[UR36][R6.64+0xe9], R141 ;  /* 0x0000e98d0600c986 */ /* 0x000fe2000c101124 */
[----:B------:R-:W-:-:S03]  /*10210*/  ISETP.LT.OR P4, PT, R0, 0xf1, !P3 ;  /* 0x000000f10000780c */ /* 0x000fc60005f81670 */
[----:B------:R-:W-:Y:S01]  /*10220*/  @!P6 STG.E.U8 desc[UR36][R8.64+0xe8], R5 ;  /* 0x0000e8050800e986 */ /* 0x000fe2000c101124 */
[----:B------:R-:W-:-:S03]  /*10230*/  ISETP.LT.OR P6, PT, R0, 0xf2, !P3 ;  /* 0x000000f20000780c */ /* 0x000fc60005fc1670 */
[----:B------:R-:W-:Y:S01]  /*10240*/  @!P5 STG.E.U8 desc[UR36][R8.64+0xe9], R143 ;  /* 0x0000e98f0800d986 */ /* 0x000fe2000c101124 */
[----:B------:R-:W-:-:S03]  /*10250*/  ISETP.LT.OR P5, PT, R0, 0xf9, !P3 ;  /* 0x000000f90000780c */ /* 0x000fc60005fa1670 */
[----:B------:R1:W-:Y:S01]  /*10260*/  @!P2 STG.E.U8 desc[UR36][R6.64+0xf0], R11 ;  /* 0x0000f00b0600a986 */ /* 0x0003e2000c101124 */
[C---:B------:R-:W-:Y:S02]  /*10270*/  ISETP.LT.OR P2, PT, R0.reuse, 0xf9, !P1 ;  /* 0x000000f90000780c */ /* 0x040fe40004f41670 */
[C---:B------:R-:W-:Y:S02]  /*10280*/  ISETP.LT.OR P1, PT, R0.reuse, 0xfa, !P1 ;  /* 0x000000fa0000780c */ /* 0x040fe40004f21670 */
[----:B------:R-:W-:Y:S01]  /*10290*/  ISETP.LT.OR P3, PT, R0, 0xfa, !P3 ;  /* 0x000000fa0000780c */ /* 0x000fe20005f61670 */
[-C--:B------:R-:W-:Y:S02]  /*102a0*/  @!P0 IMAD R145, R145, R17.reuse, RZ ;  /* 0x0000001191918224 */ /* 0x080fe400078e02ff */
[-C--:B0-----:R-:W-:Y:S02]  /*102b0*/  @!P4 IMAD R3, R146, R17.reuse, RZ ;  /* 0x000000119203c224 */ /* 0x081fe400078e02ff */
[----:B------:R-:W-:-:S02]  /*102c0*/  @!P6 IMAD R147, R147, R17, RZ ;  /* 0x000000119393e224 */ /* 0x000fc400078e02ff */
[-C--:B-1----:R-:W-:Y:S02]  /*102d0*/  @!P5 IMAD R11, R150, R17.reuse, RZ ;  /* 0x00000011960bd224 */ /* 0x082fe400078e02ff */
[-C--:B------:R-:W-:Y:S02]  /*102e0*/  @!P2 IMAD R5, R148, R17.reuse, RZ ;  /* 0x000000119405a224 */ /* 0x080fe400078e02ff */
[-C--:B------:R-:W-:Y:S02]  /*102f0*/  @!P1 IMAD R149, R149, R17.reuse, RZ ;  /* 0x0000001195959224 */ /* 0x080fe400078e02ff */
[----:B------:R-:W-:Y:S01]  /*10300*/  @!P3 IMAD R151, R151, R17, RZ ;  /* 0x000000119797b224 */ /* 0x000fe200078e02ff */
[----:B------:R0:W-:Y:S04]  /*10310*/  @!P0 STG.E.U8 desc[UR36][R6.64+0xf1], R145 ;  /* 0x0000f19106008986 */ /* 0x0001e8000c101124 */
[----:B------:R0:W-:Y:S04]  /*10320*/  @!P4 STG.E.U8 desc[UR36][R8.64+0xf0], R3 ;  /* 0x0000f0030800c986 */ /* 0x0001e8000c101124 */
[----:B------:R0:W-:Y:S04]  /*10330*/  @!P6 STG.E.U8 desc[UR36][R8.64+0xf1], R147 ;  /* 0x0000f1930800e986 */ /* 0x0001e8000c101124 */
[----:B------:R0:W-:Y:S04]  /*10340*/  @!P2 STG.E.U8 desc[UR36][R6.64+0xf8], R5 ;  /* 0x0000f8050600a986 */ /* 0x0001e8000c101124 */
[----:B------:R0:W-:Y:S04]  /*10350*/  @!P1 STG.E.U8 desc[UR36][R6.64+0xf9], R149 ;  /* 0x0000f99506009986 */ /* 0x0001e8000c101124 */
[----:B------:R0:W-:Y:S04]  /*10360*/  @!P5 STG.E.U8 desc[UR36][R8.64+0xf8], R11 ;  /* 0x0000f80b0800d986 */ /* 0x0001e8000c101124 */
[----:B------:R0:W-:Y:S02]  /*10370*/  @!P3 STG.E.U8 desc[UR36][R8.64+0xf9], R151 ;  /* 0x0000f9970800b986 */ /* 0x0001e4000c101124 */
.L_x_548:
[----:B------:R-:W-:Y:S05]  /*10380*/  BSYNC B0 ;  /* 0x0000000000007941 */ /* 0x000fea0003800000 */
.L_x_34:
[----:B0-----:R-:W2:Y:S04]  /*10390*/  LDL.LU R3, [R1+0x200] ;  /* 0x0002000001037983 */ /* 0x001ea80000300800 */
[----:B------:R-:W2:Y:S01]  /*103a0*/  LDL.LU R2, [R1+0x204] ;  /* 0x0002040001027983 */ /* 0x000ea20000300800 */
[----:B------:R-:W-:Y:S01]  /*103b0*/  ULDC UR4, c[0x0][0xc] ;  /* 0x0000030000047ab9 */ /* 0x000fe20000000800 */
[----:B------:R-:W-:Y:S01]  /*103c0*/  ULDC UR5, c[0x0][0x10] ;  /* 0x0000040000057ab9 */ /* 0x000fe20000000800 */
[----:B------:R-:W2:Y:S01]  /*103d0*/  LDC R5, c[0x0][0x14] ;  /* 0x00000500ff057b82 */ /* 0x000ea20000000800 */
[----:B------:R-:W-:Y:S01]  /*103e0*/  UIMAD.WIDE.U32 UR4, UR4, UR5, URZ ;  /* 0x00000005040472a5 */ /* 0x000fe2000f8e003f */
[----:B------:R-:W-:Y:S01]  /*103f0*/  PRMT R0, RZ, 0x7610, R0 ;  /* 0x00007610ff007816 */ /* 0x000fe20000000000 */
[----:B------:R-:W-:Y:S01]  /*10400*/  UMOV UR41, 0xffffffff ;  /* 0xffffffff00297882 */ /* 0x000fe20000000000 */
[----:B------:R-:W-:-:S03]  /*10410*/  UMOV UR43, 0xffffffff ;  /* 0xffffffff002b7882 */ /* 0x000fc60000000000 */
[----:B--2---:R-:W-:-:S04]  /*10420*/  IMAD.WIDE.U32 R2, R5, UR4, R2 ;  /* 0x0000000405027c25 */ /* 0x004fc8000f8e0002 */
[----:B------:R-:W-:Y:S01]  /*10430*/  IMAD R5, R5, UR5, RZ ;  /* 0x0000000505057c24 */ /* 0x000fe2000f8e02ff */
[----:B------:R-:W-:Y:S01]  /*10440*/  ULDC.64 UR4, c[0x0][0x650] ;  /* 0x0001940000047ab9 */ /* 0x000fe20000000a00 */
[----:B-1-3--:R-:W-:Y:S01]  /*10450*/  IMAD.MOV.U32 R6, RZ, RZ, R2 ;  /* 0x000000ffff067224 */ /* 0x00afe200078e0002 */
[----:B------:R-:W-:Y:S01]  /*10460*/  ISETP.GE.U32.AND P0, PT, R2, UR4, PT ;  /* 0x0000000402007c0c */ /* 0x000fe2000bf06070 */
[----:B------:R-:W-:-:S05]  /*10470*/  IMAD.IADD R4, R3, 0x1, R5 ;  /* 0x0000000103047824 */ /* 0x000fca00078e0205 */
[----:B------:R0:W-:Y:S01]  /*10480*/  STL [R1+0x200], R4 ;  /* 0x0002000401007387 */ /* 0x0001e20000100800 */
[----:B------:R-:W-:-:S03]  /*10490*/  ISETP.GE.U32.AND.EX P0, PT, R4, UR5, PT, P0 ;  /* 0x0000000504007c0c */ /* 0x000fc6000bf06100 */
[----:B------:R0:W-:Y:S10]  /*104a0*/  STL [R1+0x204], R6 ;  /* 0x0002040601007387 */ /* 0x0001f40000100800 */
[----:B0-----:R-:W-:Y:S05]  /*104b0*/  @P0 BRA `(.L_x_549) ;  /* 0x0000000400880947 */ /* 0x001fea0003800000 */
[----:B------:R-:W0:Y:S01]  /*104c0*/  S2UR UR6, SR_CTAID.X ;  /* 0x00000000000679c3 */ /* 0x000e220000002500 */
[----:B------:R-:W-:Y:S01]  /*104d0*/  ULDC.64 UR12, c[0x0][0x628] ;  /* 0x00018a00000c7ab9 */ /* 0x000fe20000000a00 */
[----:B------:R-:W-:Y:S01]  /*104e0*/  ULDC UR4, c[0x0][0x150] ;  /* 0x0000540000047ab9 */ /* 0x000fe20000000800 */
[----:B------:R-:W-:Y:S01]  /*104f0*/  ISETP.NE.U32.AND P0, PT, RZ, UR12, PT ;  /* 0x0000000cff007c0c */ /* 0x000fe2000bf05070 */
[----:B------:R-:W-:Y:S01]  /*10500*/  ULDC UR15, c[0x0][0x630] ;  /* 0x00018c00000f7ab9 */ /* 0x000fe20000000800 */
[----:B------:R-:W-:Y:S01]  /*10510*/  R2UR UR16, R6 ;  /* 0x00000000061072ca */ /* 0x000fe200000e0000 */
[----:B------:R-:W-:Y:S01]  /*10520*/  ULDC UR19, c[0x0][0x154] ;  /* 0x0000550000137ab9 */ /* 0x000fe20000000800 */
[----:B------:R-:W-:Y:S01]  /*10530*/  ISETP.NE.AND.EX P0, PT, RZ, UR13, PT, P0 ;  /* 0x0000000dff007c0c */ /* 0x000fe2000bf05300 */
[----:B------:R-:W1:Y:S01]  /*10540*/  S2UR UR18, SR_CTAID.Y ;  /* 0x00000000001279c3 */ /* 0x000e620000002600 */
[----:B------:R-:W-:Y:S02]  /*10550*/  R2UR UR17, R4 ;  /* 0x00000000041172ca */ /* 0x000fe400000e0000 */
[----:B------:R-:W-:-:S02]  /*10560*/  R2UR UR10, R6 ;  /* 0x00000000060a72ca */ /* 0x000fc400000e0000 */
[----:B------:R-:W-:Y:S02]  /*10570*/  R2UR UR11, R4 ;  /* 0x00000000040b72ca */ /* 0x000fe400000e0000 */
[----:B0-----:R-:W-:-:S05]  /*10580*/  I2FP.F32.U32 R0, UR6 ;  /* 0x0000000600007c45 */ /* 0x001fca0008201000 */
[----:B------:R-:W-:-:S04]  /*10590*/  FMUL R0, R0, UR4 ;  /* 0x0000000400007c20 */ /* 0x000fc80008400000 */
[----:B------:R0:W2:Y:S01]  /*105a0*/  F2I.U32.TRUNC.NTZ R2, R0 ;  /* 0x0000000000027305 */ /* 0x0000a2000020f000 */
[----:B-1----:R-:W-:Y:S05]  /*105b0*/  @!P0 BRA `(.L_x_550) ;  /* 0x0000000000308947 */ /* 0x002fea0003800000 */
        /* <DEDUP_REMOVED lines=12> */
.L_x_550:
[----:B------:R-:W-:Y:S01]  /*10680*/  USHF.R.U64 UR43, UR10, UR15, UR11 ;  /* 0x0000000f0a2b7299 */ /* 0x000fe2000800120b */
[----:B0-----:R-:W-:Y:S01]  /*10690*/  I2FP.F32.U32 R0, UR18 ;  /* 0x0000001200007c45 */ /* 0x001fe20008201000 */
[----:B------:R-:W-:Y:S02]  /*106a0*/  USHF.R.U32.HI UR4, URZ, UR15, UR11 ;  /* 0x0000000f3f047299 */ /* 0x000fe4000801160b */
[----:B------:R-:W-:Y:S02]  /*106b0*/  UIADD3 UR10, UP0, URZ, -UR43, URZ ;  /* 0x8000002b3f0a7290 */ /* 0x000fe4000ff1e03f */
[----:B------:R-:W-:Y:S01]  /*106c0*/  FMUL R0, R0, UR19 ;  /* 0x0000001300007c20 */ /* 0x000fe20008400000 */
[----:B------:R-:W-:Y:S01]  /*106d0*/  ULDC.64 UR12, c[0x0][0x620] ;  /* 0x00018800000c7ab9 */ /* 0x000fe20000000a00 */
[----:B------:R-:W-:Y:S01]  /*106e0*/  UIADD3.X UR4, URZ, ~UR4, URZ, UP0, !UPT ;  /* 0x800000043f047290 */ /* 0x000fe200087fe43f */
[----:B------:R-:W-:Y:S01]  /*106f0*/  UMOV UR8, UR16 ;  /* 0x0000001000087c82 */ /* 0x000fe20008000000 */
[----:B------:R-:W-:-:S02]  /*10700*/  UMOV UR9, UR17 ;  /* 0x0000001100097c82 */ /* 0x000fc40008000000 */
[----:B------:R-:W-:Y:S01]  /*10710*/  UIMAD UR4, UR4, UR12, URZ ;  /* 0x0000000c040472a4 */ /* 0x000fe2000f8e023f */
[----:B------:R-:W0:Y:S01]  /*10720*/  F2I.U32.TRUNC.NTZ R0, R0 ;  /* 0x0000000000007305 */ /* 0x000e22000020f000 */
[----:B------:R-:W-:Y:S01]  /*10730*/  UIMAD.WIDE.U32 UR8, UR10, UR12, UR8 ;  /* 0x0000000c0a0872a5 */ /* 0x000fe2000f8e0008 */
[----:B--2---:R-:W-:Y:S01]  /*10740*/  R2UR UR12, R2 ;  /* 0x00000000020c72ca */ /* 0x004fe200000e0000 */
[----:B------:R-:W-:Y:S01]  /*10750*/  UIMAD UR10, UR10, UR13, UR4 ;  /* 0x0000000d0a0a72a4 */ /* 0x000fe2000f8e0204 */
[----:B------:R-:W-:Y:S01]  /*10760*/  ULDC UR11, c[0x0][0x618] ;  /* 0x00018600000b7ab9 */ /* 0x000fe20000000800 */
[----:B------:R-:W-:Y:S02]  /*10770*/  ULDC UR21, c[0x0][0x658] ;  /* 0x0001960000157ab9 */ /* 0x000fe40000000800 */
[----:B------:R-:W-:Y:S01]  /*10780*/  UIADD3 UR9, UR9, UR10, URZ ;  /* 0x0000000a09097290 */ /* 0x000fe2000fffe03f */
[----:B------:R-:W-:Y:S01]  /*10790*/  UMOV UR15, 0xffffffff ;  /* 0xffffffff000f7882 */ /* 0x000fe20000000000 */
[----:B------:R-:W-:Y:S01]  /*107a0*/  ULDC.64 UR4, c[0x0][0x640] ;  /* 0x0001900000047ab9 */ /* 0x000fe20000000a00 */
[----:B------:R-:W-:Y:S01]  /*107b0*/  USHF.L.U32 UR15, UR15, UR21, URZ ;  /* 0x000000150f0f7299 */ /* 0x000fe2000800063f */
[----:B------:R-:W-:Y:S01]  /*107c0*/  ISETP.NE.U32.AND P0, PT, RZ, UR4, PT ;  /* 0x00000004ff007c0c */ /* 0x000fe2000bf05070 */
[----:B------:R-:W-:-:S02]  /*107d0*/  USHF.R.U64 UR16, UR8, UR11, UR9 ;  /* 0x0000000b08107299 */ /* 0x000fc40008001209 */
[----:B------:R-:W-:Y:S01]  /*107e0*/  USHF.R.U32.HI UR8, URZ, UR11, UR9 ;  /* 0x0000000b3f087299 */ /* 0x000fe20008011609 */
[----:B0-----:R-:W-:Y:S01]  /*107f0*/  R2UR UR14, R0 ;  /* 0x00000000000e72ca */ /* 0x001fe200000e0000 */
[----:B------:R-:W-:Y:S01]  /*10800*/  ULDC UR17, c[0x0][0x608] ;  /* 0x0001820000117ab9 */ /* 0x000fe20000000800 */
[----:B------:R-:W-:Y:S01]  /*10810*/  ULOP3.LUT UR42, URZ, UR15, URZ, 0x33, !UPT ;  /* 0x0000000f3f2a7292 */ /* 0x000fe2000f8e333f */
[----:B------:R-:W-:Y:S01]  /*10820*/  ISETP.NE.AND.EX P0, PT, RZ, UR5, PT, P0 ;  /* 0x00000005ff007c0c */ /* 0x000fe2000bf05300 */
[----:B------:R-:W-:Y:S02]  /*10830*/  USHF.R.U64 UR15, UR16, UR17, UR8 ;  /* 0x00000011100f7299 */ /* 0x000fe40008001208 */
[----:B------:R-:W-:Y:S02]  /*10840*/  USHF.R.U32.HI UR8, URZ, UR17, UR8 ;  /* 0x000000113f087299 */ /* 0x000fe40008011608 */
[----:B------:R-:W-:Y:S02]  /*10850*/  UIADD3 UR12, -UR12, URZ, URZ ;  /* 0x0000003f0c0c7290 */ /* 0x000fe4000fffe13f */
[----:B------:R-:W-:Y:S01]  /*10860*/  USHF.R.U64 UR17, UR15, UR21, UR8 ;  /* 0x000000150f117299 */ /* 0x000fe20008001208 */
[----:B------:R-:W-:Y:S01]  /*10870*/  UMOV UR19, 0x1 ;  /* 0x0000000100137882 */ /* 0x000fe20000000000 */
[----:B------:R-:W-:Y:S01]  /*10880*/  ULDC UR13, c[0x0][0x144] ;  /* 0x00005100000d7ab9 */ /* 0x000fe20000000800 */
[----:B------:R-:W-:Y:S01]  /*10890*/  ULDC UR7, c[0x0][0x600] ;  /* 0x0001800000077ab9 */ /* 0x000fe20000000800 */
[----:B------:R-:W-:-:S02]  /*108a0*/  USHF.L.U32 UR24, UR19, UR21, URZ ;  /* 0x0000001513187299 */ /* 0x000fc4000800063f */
[----:B------:R-:W-:Y:S02]  /*108b0*/  USHF.R.U32.HI UR8, URZ, UR21, UR8 ;  /* 0x000000153f087299 */ /* 0x000fe40008011608 */
[----:B------:R-:W-:Y:S02]  /*108c0*/  UIMAD UR21, UR13, UR12, UR6 ;  /* 0x0000000c0d1572a4 */ /* 0x000fe4000f8e0206 */
[----:B------:R-:W-:Y:S02]  /*108d0*/  UIADD3 UR20, UR7, -0x1, URZ ;  /* 0xffffffff07147890 */ /* 0x000fe4000fffe03f */
[----:B------:R-:W-:Y:S01]  /*108e0*/  UIADD3 UR19, -UR14, URZ, URZ ;  /* 0x0000003f0e137290 */ /* 0x000fe2000fffe13f */
[----:B------:R-:W-:Y:S01]  /*108f0*/  ULDC UR25, c[0x0][0x148] ;  /* 0x0000520000197ab9 */ /* 0x000fe20000000800 */
[----:B------:R-:W-:Y:S01]  /*10900*/  ULDC UR22, c[0x0][0x648] ;  /* 0x0001920000167ab9 */ /* 0x000fe20000000800 */
[----:B------:R-:W-:Y:S01]  /*10910*/  ULDC UR23, c[0x0][0x638] ;  /* 0x00018e0000177ab9 */ /* 0x000fe20000000800 */
        /* <DEDUP_REMOVED lines=14> */
.L_x_551:
[----:B------:R-:W-:Y:S01]  /*10a00*/  UISETP.NE.AND UP0, UPT, UR46, URZ, UPT ;  /* 0x0000003f2e00728c */ /* 0x000fe2000bf05270 */
[----:B------:R-:W-:Y:S01]  /*10a10*/  IMAD.MOV.U32 R0, RZ, RZ, 0x1 ;  /* 0x00000001ff007424 */ /* 0x000fe200078e00ff */
[----:B------:R-:W-:Y:S02]  /*10a20*/  USHF.R.U64 UR4, UR6, UR22, UR8 ;  /* 0x0000001606047299 */ /* 0x000fe40008001208 */
[----:B------:R-:W-:Y:S02]  /*10a30*/  ULOP3.LUT UR42, UR15, UR42, URZ, 0xc0, !UPT ;  /* 0x0000002a0f2a7292 */ /* 0x000fe4000f8ec03f */
[----:B------:R-:W-:Y:S02]  /*10a40*/  UIADD3 UR5, -UR4, URZ, URZ ;  /* 0x0000003f04057290 */ /* 0x000fe4000fffe13f */
[----:B------:R-:W-:Y:S02]  /*10a50*/  UIMAD UR42, UR24, UR4, UR42 ;  /* 0x00000004182a72a4 */ /* 0x000fe4000f8e022a */
[----:B------:R-:W-:-:S02]  /*10a60*/  ULOP3.LUT UR16, UR16, UR20, URZ, 0xc0, !UPT ;  /* 0x0000001410107292 */ /* 0x000fc4000f8ec03f */
[----:B------:R-:W-:Y:S02]  /*10a70*/  @UP0 UIMAD UR21, UR25, UR19, UR18 ;  /* 0x00000013191502a4 */ /* 0x000fe4000f8e0212 */
[----:B------:R-:W-:-:S03]  /*10a80*/  UIMAD UR4, UR5, UR23, UR17 ;  /* 0x00000017050472a4 */ /* 0x000fc6000f8e0211 */
[----:B------:R-:W-:Y:S01]  /*10a90*/  ULDC UR5, c[0x0][0x610] ;  /* 0x0001840000057ab9 */ /* 0x000fe20000000800 */
[----:B------:R-:W-:Y:S02]  /*10aa0*/  UIMAD UR4, UR4, UR7, UR16 ;  /* 0x00000007040472a4 */ /* 0x000fe4000f8e0210 */
[----:B------:R-:W-:-:S04]  /*10ab0*/  UIMAD UR42, UR42, UR5, UR21 ;  /* 0x000000052a2a72a4 */ /* 0x000fc8000f8e0215 */
[----:B------:R-:W-:Y:S02]  /*10ac0*/  USEL UR41, UR4, UR42, !UP0 ;  /* 0x0000002a04297287 */ /* 0x000fe4000c000000 */
[----:B------:R-:W-:-:S12]  /*10ad0*/  USEL UR42, UR42, UR4, !UP0 ;  /* 0x000000042a2a7287 */ /* 0x000fd8000c000000 */
.L_x_549:
[----:B------:R-:W-:-:S13]  /*10ae0*/  LOP3.LUT P0, RZ, R0, 0xff, RZ, 0xc0, !PT ;  /* 0x000000ff00ff7812 */ /* 0x000fda000780c0ff */
[----:B------:R-:W-:Y:S05]  /*10af0*/  @P0 BRA `(.L_x_552) ;  /* 0xffffff0800340947 */ /* 0x000fea000383ffff */
[----:B------:R-:W-:Y:S05]  /*10b00*/  EXIT ;  /* 0x000000000000794d */ /* 0x000fea0003800000 */
.L_x_7:
[----:B------:R-:W2:Y:S01]  /*10b10*/  LDL R5, [R1+0x204] ;  /* 0x0002040001057983 */ /* 0x000ea20000100800 */
[----:B------:R-:W-:-:S03]  /*10b20*/  ULDC.64 UR4, c[0x0][0x650] ;  /* 0x0001940000047ab9 */ /* 0x000fc60000000a00 */
[----:B------:R-:W3:Y:S01]  /*10b30*/  LDL R4, [R1+0x200] ;  /* 0x0002000001047983 */ /* 0x000ee20000100800 */
[----:B------:R-:W-:Y:S01]  /*10b40*/  PRMT R0, RZ, 0x7610, R0 ;  /* 0x00007610ff007816 */ /* 0x000fe20000000000 */
[----:B------:R-:W-:Y:S02]  /*10b50*/  IMAD.MOV.U32 R2, RZ, RZ, -0x1 ;  /* 0xffffffffff027424 */ /* 0x000fe400078e00ff */
[----:B------:R-:W-:Y:S02]  /*10b60*/  IMAD.MOV.U32 R3, RZ, RZ, -0x1 ;  /* 0xffffffffff037424 */ /* 0x000fe400078e00ff */
[----:B------:R-:W-:Y:S01]  /*10b70*/  IMAD.MOV.U32 R9, RZ, RZ, -0x1 ;  /* 0xffffffffff097424 */ /* 0x000fe200078e00ff */
[----:B--2---:R-:W-:-:S04]  /*10b80*/  ISETP.GE.U32.AND P0, PT, R5, UR4, PT ;  /* 0x0000000405007c0c */ /* 0x004fc8000bf06070 */
[----:B---3--:R-:W-:-:S13]  /*10b90*/  ISETP.GE.U32.AND.EX P0, PT, R4, UR5, PT, P0 ;  /* 0x0000000504007c0c */ /* 0x008fda000bf06100 */
        /* <DEDUP_REMOVED lines=21> */
.L_x_554:
[----:B------:R-:W-:Y:S01]  /*10cf0*/  USHF.R.U64 UR4, UR14, UR19, UR15 ;  /* 0x000000130e047299 */ /* 0x000fe2000800120f */
[----:B------:R-:W-:Y:S01]  /*10d00*/  R2UR UR7, R4 ;  /* 0x00000000040772ca */ /* 0x000fe200000e0000 */
[----:B------:R-:W-:Y:S02]  /*10d10*/  USHF.R.U32.HI UR5, URZ, UR19, UR15 ;  /* 0x000000133f057299 */ /* 0x000fe4000801160f */
[----:B------:R-:W-:Y:S01]  /*10d20*/  UIADD3 UR13, UP0, URZ, -UR4, URZ ;  /* 0x800000043f0d7290 */ /* 0x000fe2000ff1e03f */
[----:B------:R-:W-:Y:S01]  /*10d30*/  ULDC.64 UR14, c[0x0][0x620] ;  /* 0x00018800000e7ab9 */ /* 0x000fe20000000a00 */
[----:B------:R-:W-:Y:S02]  /*10d40*/  UMOV UR6, UR20 ;  /* 0x0000001400067c82 */ /* 0x000fe40008000000 */
[----:B------:R-:W-:Y:S02]  /*10d50*/  UIADD3.X UR5, URZ, ~UR5, URZ, UP0, !UPT ;  /* 0x800000053f057290 */ /* 0x000fe400087fe43f */
[----:B------:R-:W-:-:S02]  /*10d60*/  UISETP.NE.AND UP1, UPT, UR46, URZ, UPT ;  /* 0x0000003f2e00728c */ /* 0x000fc4000bf25270 */
[----:B------:R-:W-:Y:S02]  /*10d70*/  UIMAD UR5, UR5, UR14, URZ ;  /* 0x0000000e050572a4 */ /* 0x000fe4000f8e023f */
[----:B------:R-:W-:Y:S02]  /*10d80*/  UIMAD.WIDE.U32 UR6, UR13, UR14, UR6 ;  /* 0x0000000e0d0672a5 */ /* 0x000fe4000f8e0006 */
[----:B------:R-:W-:Y:S01]  /*10d90*/  UIMAD UR5, UR13, UR15, UR5 ;  /* 0x0000000f0d0572a4 */ /* 0x000fe2000f8e0205 */
[----:B------:R-:W-:Y:S02]  /*10da0*/  ULDC UR14, c[0x0][0x608] ;  /* 0x00018200000e7ab9 */ /* 0x000fe40000000800 */
[----:B------:R-:W-:Y:S01]  /*10db0*/  ULDC UR13, c[0x0][0x618] ;  /* 0x00018600000d7ab9 */ /* 0x000fe20000000800 */
[----:B------:R-:W-:Y:S01]  /*10dc0*/  UIADD3 UR5, UR7, UR5, URZ ;  /* 0x0000000507057290 */ /* 0x000fe2000fffe03f */
[----:B------:R-:W-:Y:S01]  /*10dd0*/  ULDC UR22, c[0x0][0x658] ;  /* 0x0001960000167ab9 */ /* 0x000fe20000000800 */
[----:B------:R-:W-:-:S02]  /*10de0*/  @UP1 UIMAD UR8, UR11, UR12, UR10 ;  /* 0x0000000c0b0812a4 */ /* 0x000fc4000f8e020a */
[----:B------:R-:W-:Y:S02]  /*10df0*/  USHF.R.U64 UR17, UR6, UR13, UR5 ;  /* 0x0000000d06117299 */ /* 0x000fe40008001205 */
[----:B------:R-:W-:Y:S01]  /*10e00*/  USHF.R.U32.HI UR5, URZ, UR13, UR5 ;  /* 0x0000000d3f057299 */ /* 0x000fe20008011605 */
[----:B------:R-:W-:Y:S01]  /*10e10*/  ULDC.64 UR6, c[0x0][0x640] ;  /* 0x0001900000067ab9 */ /* 0x000fe20000000a00 */
[----:B------:R-:W-:Y:S01]  /*10e20*/  UMOV UR10, 0xffffffff ;  /* 0xffffffff000a7882 */ /* 0x000fe20000000000 */
[----:B------:R-:W-:Y:S01]  /*10e30*/  ISETP.NE.U32.AND P0, PT, RZ, UR6, PT ;  /* 0x00000006ff007c0c */ /* 0x000fe2000bf05070 */
[----:B------:R-:W-:Y:S02]  /*10e40*/  USHF.R.U64 UR18, UR17, UR14, UR5 ;  /* 0x0000000e11127299 */ /* 0x000fe40008001205 */
[----:B------:R-:W-:Y:S01]  /*10e50*/  USHF.R.U32.HI UR5, URZ, UR14, UR5 ;  /* 0x0000000e3f057299 */ /* 0x000fe20008011605 */
[----:B------:R-:W-:Y:S01]  /*10e60*/  ISETP.NE.AND.EX P0, PT, RZ, UR7, PT, P0 ;  /* 0x00000007ff007c0c */ /* 0x000fe2000bf05300 */
[----:B------:R-:W-:-:S02]  /*10e70*/  USHF.L.U32 UR11, UR10, UR22, URZ ;  /* 0x000000160a0b7299 */ /* 0x000fc4000800063f */
[----:B------:R-:W-:Y:S01]  /*10e80*/  USHF.R.U64 UR19, UR18, UR22, UR5 ;  /* 0x0000001612137299 */ /* 0x000fe20008001205 */
[----:B------:R-:W-:Y:S01]  /*10e90*/  ULDC UR20, c[0x0][0x600] ;  /* 0x0001800000147ab9 */ /* 0x000fe20000000800 */
[----:B------:R-:W-:Y:S02]  /*10ea0*/  USHF.R.U32.HI UR10, URZ, UR22, UR5 ;  /* 0x000000163f0a7299 */ /* 0x000fe40008011605 */
[----:B------:R-:W-:Y:S02]  /*10eb0*/  UIADD3 UR21, UR20, -0x1, URZ ;  /* 0xffffffff14157890 */ /* 0x000fe4000fffe03f */
[----:B------:R-:W-:Y:S01]  /*10ec0*/  ULOP3.LUT UR26, URZ, UR11, URZ, 0x33, !UPT ;  /* 0x0000000b3f1a7292 */ /* 0x000fe2000f8e333f */
        /* <DEDUP_REMOVED lines=17> */
.L_x_555:
[----:B------:R-:W-:Y:S01]  /*10fe0*/  USHF.R.U64 UR6, UR5, UR23, UR10 ;  /* 0x0000001705067299 */ /* 0x000fe2000800120a */
[----:B------:R-:W-:Y:S01]  /*10ff0*/  IMAD.MOV.U32 R0, RZ, RZ, 0x1 ;  /* 0x00000001ff007424 */ /* 0x000fe200078e00ff */
[----:B------:R-:W-:Y:S01]  /*11000*/  USHF.L.U32 UR25, UR25, UR22, URZ ;  /* 0x0000001619197299 */ /* 0x000fe2000800063f */
[----:B------:R-:W-:Y:S01]  /*11010*/  IMAD.U32 R9, RZ, RZ, UR4 ;  /* 0x00000004ff097e24 */ /* 0x000fe2000f8e00ff */
[----:B------:R-:W-:Y:S02]  /*11020*/  ULOP3.LUT UR5, UR18, UR26, URZ, 0xc0, !UPT ;  /* 0x0000001a12057292 */ /* 0x000fe4000f8ec03f */
[----:B------:R-:W-:Y:S02]  /*11030*/  UIADD3 UR7, -UR6, URZ, URZ ;  /* 0x0000003f06077290 */ /* 0x000fe4000fffe13f */
[----:B------:R-:W-:Y:S02]  /*11040*/  UIMAD UR6, UR25, UR6, UR5 ;  /* 0x00000006190672a4 */ /* 0x000fe4000f8e0205 */
[----:B------:R-:W-:-:S02]  /*11050*/  ULOP3.LUT UR17, UR17, UR21, URZ, 0xc0, !UPT ;  /* 0x0000001511117292 */ /* 0x000fc4000f8ec03f */
[----:B------:R-:W-:Y:S02]  /*11060*/  UIMAD UR5, UR7, UR24, UR19 ;  /* 0x00000018070572a4 */ /* 0x000fe4000f8e0213 */
[----:B------:R-:W-:Y:S01]  /*11070*/  UISETP.NE.AND UP0, UPT, UR46, URZ, UPT ;  /* 0x0000003f2e00728c */ /* 0x000fe2000bf05270 */
[----:B------:R-:W-:Y:S01]  /*11080*/  ULDC UR7, c[0x0][0x610] ;  /* 0x0001840000077ab9 */ /* 0x000fe20000000800 */
[----:B------:R-:W-:Y:S02]  /*11090*/  UIMAD UR5, UR5, UR20, UR17 ;  /* 0x00000014050572a4 */ /* 0x000fe4000f8e0211 */
[----:B------:R-:W-:-:S04]  /*110a0*/  UIMAD UR8, UR6, UR7, UR8 ;  /* 0x00000007060872a4 */ /* 0x000fc8000f8e0208 */
[----:B------:R-:W-:Y:S02]  /*110b0*/  USEL UR6, UR5, UR8, !UP0 ;  /* 0x0000000805067287 */ /* 0x000fe4000c000000 */
[----:B------:R-:W-:-:S04]  /*110c0*/  USEL UR8, UR8, UR5, !UP0 ;  /* 0x0000000508087287 */ /* 0x000fc8000c000000 */
[----:B------:R-:W-:Y:S02]  /*110d0*/  IMAD.U32 R3, RZ, RZ, UR6 ;  /* 0x00000006ff037e24 */ /* 0x000fe4000f8e00ff */
[----:B------:R-:W-:-:S07]  /*110e0*/  IMAD.U32 R2, RZ, RZ, UR8 ;  /* 0x00000008ff027e24 */ /* 0x000fce000f8e00ff */
.L_x_553:
[----:B------:R-:W-:-:S08]  /*110f0*/  NOP ;  /* 0x0000000000007918 */ /* 0x000fd00000000000 */
[----:B0-----:R-:W0:-:S00]  /*11100*/  USETMAXREG.DEALLOC.CTAPOOL 0x18 ;  /* 0x00000018000079c8 */ /* 0x001e0000080e0500 */
[----:B------:R-:W-:-:S13]  /*11110*/  ISETP.NE.AND P0, PT, RZ, UR9, PT ;  /* 0x00000009ff007c0c */ /* 0x000fda000bf05270 */
[----:B------:R-:W-:Y:S05]  /*11120*/  @P0 EXIT ;  /* 0x000000000000094d */ /* 0x000fea0003800000 */
[----:B0-----:R-:W-:Y:S01]  /*11130*/  LOP3.LUT P0, RZ, R0, 0xff, RZ, 0xc0, !PT ;  /* 0x000000ff00ff7812 */ /* 0x001fe2000780c0ff */
[----:B------:R-:W-:Y:S02]  /*11140*/  IMAD.MOV.U32 R0, RZ, RZ, 0x1 ;  /* 0x00000001ff007424 */ /* 0x000fe400078e00ff */
[----:B------:R-:W-:-:S10]  /*11150*/  IMAD.MOV.U32 R6, RZ, RZ, RZ ;  /* 0x000000ffff067224 */ /* 0x000fd400078e00ff */
[----:B------:R-:W-:Y:S05]  /*11160*/  @!P0 BRA `(.L_x_556) ;  /* 0x0000000c00b08947 */ /* 0x000fea0003800000 */
[----:B------:R-:W0:Y:S01]  /*11170*/  S2UR UR7, SR_CgaCtaId ;  /* 0x00000000000779c3 */ /* 0x000e220000008800 */
[----:B------:R-:W-:Y:S01]  /*11180*/  ULDC UR4, c[0x0][0x28c] ;  /* 0x0000a30000047ab9 */ /* 0x000fe20000000800 */
[----:B------:R-:W-:Y:S01]  /*11190*/  ULDC UR5, c[0x0][0x600] ;  /* 0x0001800000057ab9 */ /* 0x000fe20000000800 */
[----:B------:R-:W-:Y:S01]  /*111a0*/  UIADD3 UR12, UR4, 0x1f, URZ ;  /* 0x0000001f040c7890 */ /* 0x000fe2000fffe03f */
[----:B------:R-:W-:Y:S01]  /*111b0*/  BSSY B0, `(.L_x_556) ;  /* 0x00000e7000007945 */ /* 0x000fe20003800000 */
[----:B------:R-:W-:Y:S01]  /*111c0*/  ULDC UR9, c[0x0][0x658] ;  /* 0x0001960000097ab9 */ /* 0x000fe20000000800 */
[----:B------:R-:W-:Y:S01]  /*111d0*/  UMOV UR11, 0xffffffff ;  /* 0xffffffff000b7882 */ /* 0x000fe20000000000 */
[----:B------:R-:W-:Y:S01]  /*111e0*/  UMOV UR15, 0x1 ;  /* 0x00000001000f7882 */ /* 0x000fe20000000000 */
[----:B------:R-:W-:Y:S01]  /*111f0*/  USHF.R.S32.HI UR14, URZ, 0x1f, UR12 ;  /* 0x0000001f3f0e7899 */ /* 0x000fe2000801140c */
[----:B------:R-:W-:Y:S01]  /*11200*/  IMAD.MOV.U32 R8, RZ, RZ, 0x1 ;  /* 0x00000001ff087424 */ /* 0x000fe200078e00ff */
[----:B------:R-:W-:Y:S01]  /*11210*/  ULDC UR10, c[0x0][0xc] ;  /* 0x00000300000a7ab9 */ /* 0x000fe20000000800 */
[----:B------:R-:W-:Y:S01]  /*11220*/  UIADD3 UR4, UR5, -0x1, URZ ;  /* 0xffffffff05047890 */ /* 0x000fe2000fffe03f */
[----:B------:R-:W-:Y:S01]  /*11230*/  IMAD.MOV.U32 R0, RZ, RZ, 0x1 ;  /* 0x00000001ff007424 */ /* 0x000fe200078e00ff */
[----:B------:R-:W-:Y:S01]  /*11240*/  USHF.L.U32 UR16, UR11, UR9, URZ ;  /* 0x000000090b107299 */ /* 0x000fe2000800063f */
[----:B------:R-:W-:Y:S01]  /*11250*/  IMAD.MOV.U32 R6, RZ, RZ, RZ ;  /* 0x000000ffff067224 */ /* 0x000fe200078e00ff */
[----:B------:R-:W-:Y:S01]  /*11260*/  USHF.L.U32 UR5, UR15, UR9, URZ ;  /* 0x000000090f057299 */ /* 0x000fe2000800063f */
[----:B------:R-:W-:Y:S01]  /*11270*/  ULDC UR11, c[0x0][0x10] ;  /* 0x00000400000b7ab9 */ /* 0x000fe20000000800 */
[----:B------:R-:W-:Y:S01]  /*11280*/  ULEA.HI UR14, UR14, UR12, URZ, 0x5 ;  /* 0x0000000c0e0e7291 */ /* 0x000fe2000f8f283f */
[----:B------:R-:W-:Y:S01]  /*11290*/  UMOV UR21, 0x5 ;  /* 0x0000000500157882 */ /* 0x000fe20000000000 */
[----:B------:R-:W-:-:S02]  /*112a0*/  ULOP3.LUT UR26, UR40, 0x2, URZ, 0xfc, !UPT ;  /* 0x00000002281a7892 */ /* 0x000fc4000f8efc3f */
[----:B------:R-:W-:Y:S02]  /*112b0*/  USHF.R.S32.HI UR18, URZ, 0x5, UR14 ;  /* 0x000000053f127899 */ /* 0x000fe4000801140e */
[----:B0-----:R-:W-:Y:S02]  /*112c0*/  ULOP3.LUT UR8, UR7, 0x1, URZ, 0xc0, !UPT ;  /* 0x0000000107087892 */ /* 0x001fe4000f8ec03f */
[----:B------:R-:W-:Y:S02]  /*112d0*/  USHF.R.U32.HI UR27, URZ, 0x1, UR7 ;  /* 0x000000013f1b7899 */ /* 0x000fe40008011607 */
[----:B------:R-:W-:Y:S02]  /*112e0*/  USHF.L.U32 UR13, UR7, 0x7, URZ ;  /* 0x00000007070d7899 */ /* 0x000fe4000800063f */
[----:B------:R-:W-:Y:S02]  /*112f0*/  USHF.L.U32 UR6, UR7, 0xc, URZ ;  /* 0x0000000c07067899 */ /* 0x000fe4000800063f */
[----:B------:R-:W-:-:S02]  /*11300*/  ULOP3.LUT UR7, UR7, 0xfffffffe, URZ, 0xc0, !UPT ;  /* 0xfffffffe07077892 */ /* 0x000fc4000f8ec03f */
[----:B------:R-:W-:Y:S02]  /*11310*/  UISETP.GT.U32.AND UP0, UPT, UR8, 0xffff, UPT ;  /* 0x0000ffff0800788c */ /* 0x000fe4000bf04070 */
[----:B------:R-:W-:Y:S02]  /*11320*/  ULOP3.LUT UR17, UR6, 0x1000, URZ, 0xc0, !UPT ;  /* 0x0000100006117892 */ /* 0x000fe4000f8ec03f */
[----:B------:R-:W-:Y:S02]  /*11330*/  USHF.L.U32 UR19, UR15, UR7, URZ ;  /* 0x000000070f137299 */ /* 0x000fe4000800063f */
[----:B------:R-:W-:Y:S02]  /*11340*/  ULOP3.LUT UR9, UR7, 0x1, URZ, 0xfc, !UPT ;  /* 0x0000000107097892 */ /* 0x000fe4000f8efc3f */
[----:B------:R-:W-:Y:S02]  /*11350*/  UIMAD.WIDE.U32 UR6, UR10, UR11, URZ ;  /* 0x0000000b0a0672a5 */ /* 0x000fe4000f8e003f */
[----:B------:R-:W-:Y:S01]  /*11360*/  USEL UR8, UR8, 0xffff, !UP0 ;  /* 0x0000ffff08087887 */ /* 0x000fe2000c000000 */
[----:B------:R-:W-:Y:S01]  /*11370*/  ULDC UR10, c[0x0][0x14] ;  /* 0x00000500000a7ab9 */ /* 0x000fe20000000800 */
[----:B------:R-:W-:-:S02]  /*11380*/  USHF.L.U32 UR9, UR15, UR9, URZ ;  /* 0x000000090f097299 */ /* 0x000fc4000800063f */
[----:B------:R-:W-:Y:S02]  /*11390*/  UIMAD.WIDE.U32 UR24, UR6, UR10, URZ ;  /* 0x0000000a061872a5 */ /* 0x000fe4000f8e003f */
[----:B------:R-:W-:Y:S02]  /*113a0*/  UIMAD UR20, UR7, UR10, URZ ;  /* 0x0000000a071472a4 */ /* 0x000fe4000f8e023f */
[----:B------:R-:W-:Y:S02]  /*113b0*/  ULOP3.LUT UR8, UR8, 0xffff, URZ, 0xc0, !UPT ;  /* 0x0000ffff08087892 */ /* 0x000fe4000f8ec03f */
[----:B------:R-:W-:Y:S02]  /*113c0*/  ULEA UR28, UR27, 0x100, 0xc ;  /* 0x000001001b1c7891 */ /* 0x000fe4000f8e603f */
[----:B------:R-:W-:Y:S02]  /*113d0*/  ULOP3.LUT UR13, UR13, 0x80, URZ, 0xc0, !UPT ;  /* 0x000000800d0d7892 */ /* 0x000fe4000f8ec03f */
[----:B------:R-:W-:-:S02]  /*113e0*/  ULOP3.LUT UR16, URZ, UR16, URZ, 0x33, !UPT ;  /* 0x000000103f107292 */ /* 0x000fc4000f8e333f */
[----:B------:R-:W-:Y:S02]  /*113f0*/  ULOP3.LUT UR17, UR17, 0xa100, URZ, 0xfc, !UPT ;  /* 0x0000a10011117892 */ /* 0x000fe4000f8efc3f */
[----:B------:R-:W-:Y:S02]  /*11400*/  ULOP3.LUT UR19, UR19, UR9, URZ, 0xfc, !UPT ;  /* 0x0000000913137292 */ /* 0x000fe4000f8efc3f */
[----:B------:R-:W-:Y:S02]  /*11410*/  UIADD3 UR20, UR25, UR20, URZ ;  /* 0x0000001419147290 */ /* 0x000fe4000fffe03f */
[----:B------:R-:W-:Y:S02]  /*11420*/  USHF.L.U32 UR21, UR21, UR8, URZ ;  /* 0x0000000815157299 */ /* 0x000fe4000800063f */
[----:B------:R-:W-:Y:S01]  /*11430*/  UIADD3 UR35, UR18, 0x1, URZ ;  /* 0x0000000112237890 */ /* 0x000fe2000fffe03f */
[----:B------:R-:W-:-:S11]  /*11440*/  ULDC.64 UR30, c[0x0][0x198] ;  /* 0x00006600001e7ab9 */ /* 0x000fd60000000a00 */
.L_x_567:
[----:B------:R-:W-:-:S03]  /*11450*/  UMOV UR6, 0xffffffff ;  /* 0xffffffff00067882 */ /* 0x000fc60000000000 */
[----:B------:R-:W-:Y:S05]  /*11460*/  BRA.DIV UR6, `(.L_x_557) ;  /* 0x0000001206007947 */ /* 0x000fea000b800000 */
[----:B------:R-:W-:-:S13]  /*11470*/  ELECT P6, URZ, PT ;  /* 0x00000000003f782f */ /* 0x000fda00038c0000 */
.L_x_579:
[----:B------:R-:W0:Y:S01]  /*11480*/  LDC R4, c[0x0][0x28c] ;  /* 0x0000a300ff047b82 */ /* 0x000e220000000800 */
[----:B------:R-:W-:Y:S01]  /*11490*/  BSSY B1, `(.L_x_558) ;  /* 0x000003b000017945 */ /* 0x000fe20003800000 */
[----:B0-----:R-:W-:-:S13]  /*114a0*/  ISETP.LT.OR P6, PT, R4, 0x1, !P6 ;  /* 0x000000010400780c */ /* 0x001fda00077c1670 */
[----:B------:R-:W-:Y:S05]  /*114b0*/  @P6 BRA `(.L_x_559) ;  /* 0x0000000000e06947 */ /* 0x000fea0003800000 */
[----:B------:R-:W-:Y:S01]  /*114c0*/  LEA R4, R2, UR27, 0x1 ;  /* 0x0000001b02047c11 */ /* 0x000fe2000f8e08ff */
[----:B------:R-:W-:Y:S01]  /*114d0*/  IMAD.MOV.U32 R12, RZ, RZ, RZ ;  /* 0x000000ffff0c7224 */ /* 0x000fe200078e00ff */
[----:B------:R-:W-:Y:S01]  /*114e0*/  LEA R2, R3, UR13, 0x8 ;  /* 0x0000000d03027c11 */ /* 0x000fe2000f8e40ff */
[----:B------:R-:W-:Y:S02]  /*114f0*/  IMAD.U32 R14, RZ, RZ, UR35 ;  /* 0x00000023ff0e7e24 */ /* 0x000fe4000f8e00ff */
[----:B------:R-:W-:Y:S02]  /*11500*/  IMAD.SHL.U32 R11, R4, 0x80, RZ ;  /* 0x00000080040b7824 */ /* 0x000fe400078e00ff */
[----:B------:R-:W-:Y:S02]  /*11510*/  IMAD.MOV.U32 R3, RZ, RZ, R0 ;  /* 0x000000ffff037224 */ /* 0x000fe400078e0000 */
[----:B------:R-:W-:-:S07]  /*11520*/  IMAD.MOV.U32 R4, RZ, RZ, R6 ;  /* 0x000000ffff047224 */ /* 0x000fce00078e0006 */
.L_x_562:
[----:B------:R-:W0:Y:S01]  /*11530*/  S2R R10, SR_CgaCtaId ;  /* 0x00000000000a7919 */ /* 0x000e220000008800 */
[----:B------:R-:W-:Y:S01]  /*11540*/  MOV R5, 0x400 ;  /* 0x0000040000057802 */ /* 0x000fe20000000f00 */
[----:B------:R-:W1:Y:S03]  /*11550*/  S2R R7, SR_TID.X ;  /* 0x0000000000077919 */ /* 0x000e660000002100 */
[----:B0-----:R-:W-:Y:S02]  /*11560*/  LEA R13, R10, R5, 0x18 ;  /* 0x000000050a0d7211 */ /* 0x001fe400078ec0ff */
[----:B------:R-:W-:Y:S02]  /*11570*/  SHF.L.U32 R5, R3, 0x1f, RZ ;  /* 0x0000001f03057819 */ /* 0x000fe400000006ff */
[----:B-1----:R-:W-:Y:S01]  /*11580*/  LOP3.LUT P1, RZ, R7, 0x7f, RZ, 0xc0, !PT ;  /* 0x0000007f07ff7812 */ /* 0x002fe2000782c0ff */
[----:B------:R-:W-:-:S04]  /*11590*/  IMAD R10, R4, 0x8, R13 ;  /* 0x00000008040a7824 */ /* 0x000fc800078e020d */
[----:B------:R-:W0:Y:S08]  /*115a0*/  SYNCS.PHASECHK.TRANS64.TRYWAIT P0, [R10+URZ+0x28], R5 ;  /* 0x000028050a0075a7 */ /* 0x000e30000800017f */
[----:B------:R-:W1:Y:S01]  /*115b0*/  @!P1 LDC R7, c[0x0][0x500] ;  /* 0x00014000ff079b82 */ /* 0x000e620000000800 */
[----:B0-----:R-:W-:Y:S05]  /*115c0*/  @!P0 BRA `(.L_x_560) ;  /* 0x0000000c00c88947 */ /* 0x001fea0003800000 */
.L_x_580:
[----:B------:R-:W-:Y:S01]  /*115d0*/  UPRMT UR6, UR26, 0x9910, URZ ;  /* 0x000099101a067896 */ /* 0x000fe2000800003f */
[----:B-1----:R1:W-:Y:S03]  /*115e0*/  @!P1 SYNCS.ARRIVE.TRANS64 RZ, [R10+URZ], R7 ;  /* 0x000000070aff99a7 */ /* 0x0023e6000800003f */
[----:B------:R-:W-:-:S06]  /*115f0*/  UISETP.NE.AND UP0, UPT, UR6, 0x2, UPT ;  /* 0x000000020600788c */ /* 0x000fcc000bf05270 */
[----:B------:R-:W-:-:S13]  /*11600*/  PLOP3.LUT P0, PT, PT, PT, UP0, 0x80, 0x0 ;  /* 0x000000000000781c */ /* 0x000fda0003f0f008 */
[----:B-1----:R-:W-:Y:S05]  /*11610*/  @P0 BRA `(.L_x_561) ;  /* 0x0000000000040947 */ /* 0x002fea0003800000 */
[----:B------:R-:W-:Y:S01]  /*11620*/  BPT.TRAP 0x1 ;  /* 0x000000040000795c */ /* 0x000fe20000300000 */
.L_x_561:
[----:B------:R-:W-:Y:S01]  /*11630*/  R2UR UR11, R4 ;  /* 0x00000000040b72ca */ /* 0x000fe200000e0000 */
[----:B------:R-:W-:Y:S01]  /*11640*/  VIADD R14, R14, 0xffffffff ;  /* 0xffffffff0e0e7836 */ /* 0x000fe20000000000 */
[----:B------:R-:W-:Y:S01]  /*11650*/  R2UR UR23, R13 ;  /* 0x000000000d1772ca */ /* 0x000fe200000e0000 */
[----:B------:R-:W-:Y:S01]  /*11660*/  UIADD3 UR6, UP0, UR30, 0xf0, URZ ;  /* 0x000000f01e067890 */ /* 0x000fe2000ff1e03f */
[----:B------:R-:W-:Y:S01]  /*11670*/  R2UR UR29, R11 ;  /* 0x000000000b1d72ca */ /* 0x000fe200000e0000 */
[----:B------:R-:W-:Y:S01]  /*11680*/  UIADD3 UR32, UP1, UR30, 0x1f0, URZ ;  /* 0x000001f01e207890 */ /* 0x000fe2000ff3e03f */
[----:B------:R-:W-:Y:S01]  /*11690*/  R2UR UR9, R10 ;  /* 0x000000000a0972ca */ /* 0x000fe200000e0000 */
[----:B------:R-:W-:Y:S01]  /*116a0*/  UPRMT UR22, URZ, 0x5410, UR21 ;  /* 0x000054103f167896 */ /* 0x000fe20008000015 */
[----:B------:R-:W-:Y:S01]  /*116b0*/  R2UR UR10, R12 ;  /* 0x000000000c0a72ca */ /* 0x000fe200000e0000 */
[----:B------:R-:W-:Y:S01]  /*116c0*/  VIADD R4, R4, 0x1 ;  /* 0x0000000104047836 */ /* 0x000fe20000000000 */
[----:B------:R-:W-:Y:S01]  /*116d0*/  R2UR UR12, R9 ;  /* 0x00000000090c72ca */ /* 0x000fe200000e0000 */
[----:B------:R-:W-:Y:S01]  /*116e0*/  UPRMT UR36, URZ, 0x5410, UR19 ;  /* 0x000054103f247896 */ /* 0x000fe20008000013 */
[----:B------:R-:W-:Y:S01]  /*116f0*/  R2UR UR34, R2 ;  /* 0x00000000022272ca */ /* 0x000fe200000e0000 */
[----:B------:R-:W-:Y:S01]  /*11700*/  ULEA UR7, UR11, UR28, 0xd ;  /* 0x0000001c0b077291 */ /* 0x000fe2000f8e683f */
[----:B------:R-:W-:Y:S01]  /*11710*/  ISETP.GT.AND P1, PT, R14, 0x1, PT ;  /* 0x000000010e00780c */ /* 0x000fe20003f24270 */
[----:B------:R-:W-:Y:S01]  /*11720*/  ULEA UR11, UR11, UR17, 0xd ;  /* 0x000000110b0b7291 */ /* 0x000fe2000f8e683f */
[----:B------:R-:W-:Y:S01]  /*11730*/  ISETP.NE.AND P0, PT, R4, 0x5, PT ;  /* 0x000000050400780c */ /* 0x000fe20003f05270 */
[----:B------:R-:W-:Y:S01]  /*11740*/  UIADD3 UR8, UR23, UR7, URZ ;  /* 0x0000000717087290 */ /* 0x000fe2000fffe03f */
[----:B------:R-:W-:Y:S01]  /*11750*/  VIADD R12, R12, 0x20 ;  /* 0x000000200c0c7836 */ /* 0x000fe20000000000 */
[----:B------:R-:W-:Y:S01]  /*11760*/  UIADD3.X UR7, URZ, UR31, URZ, UP0, !UPT ;  /* 0x0000001f3f077290 */ /* 0x000fe200087fe43f */
[----:B0-----:R-:W-:Y:S01]  /*11770*/  SEL R10, RZ, 0x1, P0 ;  /* 0x00000001ff0a7807 */ /* 0x001fe20000000000 */
[----:B------:R-:W-:Y:S01]  /*11780*/  UIADD3 UR23, UR23, UR11, URZ ;  /* 0x0000000b17177290 */ /* 0x000fe2000fffe03f */
[----:B------:R-:W-:Y:S01]  /*11790*/  SEL R4, R4, RZ, P0 ;  /* 0x000000ff04047207 */ /* 0x000fe20000000000 */
[----:B------:R-:W-:Y:S01]  /*117a0*/  UIADD3.X UR33, URZ, UR31, URZ, UP1, !UPT ;  /* 0x0000001f3f217290 */ /* 0x000fe20008ffe43f */
[----:B------:R-:W-:Y:S01]  /*117b0*/  LOP3.LUT R3, R3, R10, RZ, 0x3c, !PT ;  /* 0x0000000a03037212 */ /* 0x000fe200078e3cff */
[----:B------:R-:W-:Y:S01]  /*117c0*/  UMOV UR14, 0x0 ;  /* 0x00000000000e7882 */ /* 0x000fe20000000000 */
[----:B------:R-:W-:Y:S01]  /*117d0*/  UMOV UR15, 0x10000000 ;  /* 0x10000000000f7882 */ /* 0x000fe20000000000 */
[----:B------:R-:W-:-:S02]  /*117e0*/  UMOV UR11, UR29 ;  /* 0x0000001d000b7c82 */ /* 0x000fc40008000000 */
[----:B------:R0:W-:Y:S02]  /*117f0*/  UTMALDG.3D.MULTICAST [UR8], [UR6], UR22, desc[UR14] ;  /* 0x00000e08060073b4 */ /* 0x0001e40008011816 */
[----:B0-----:R-:W-:Y:S01]  /*11800*/  UMOV UR8, UR23 ;  /* 0x0000001700087c82 */ /* 0x001fe20008000000 */
[----:B------:R-:W-:Y:S02]  /*11810*/  UMOV UR11, UR34 ;  /* 0x00000022000b7c82 */ /* 0x000fe40008000000 */
[----:B------:R0:W-:Y:S02]  /*11820*/  UTMALDG.3D.MULTICAST [UR8], [UR32], UR36, desc[UR14] ;  /* 0x00000e08200073b4 */ /* 0x0001e40008011824 */
[----:B0-----:R-:W-:Y:S05]  /*11830*/  @P1 BRA `(.L_x_562) ;  /* 0xfffffffc003c1947 */ /* 0x001fea000383ffff */
.L_x_559:
[----:B------:R-:W-:Y:S05]  /*11840*/  BSYNC B1 ;  /* 0x0000000000017941 */ /* 0x000fea0003800000 */
.L_x_558:
[----:B------:R-:W2:Y:S01]  /*11850*/  LDL.LU R15, [R1+0x200] ;  /* 0x00020000010f7983 */ /* 0x000ea20000300800 */
[----:B------:R-:W-:Y:S01]  /*11860*/  LOP3.LUT P0, RZ, R8, 0xff, RZ, 0xc0, !PT ;  /* 0x000000ff08ff7812 */ /* 0x000fe2000780c0ff */
[----:B------:R-:W-:Y:S01]  /*11870*/  VIADD R6, R6, UR18 ;  /* 0x0000001206067c36 */ /* 0x000fe20008000000 */
[----:B------:R-:W-:Y:S01]  /*11880*/  ULDC.64 UR6, c[0x0][0x650] ;  /* 0x0001940000067ab9 */ /* 0x000fe20000000a00 */
[----:B------:R-:W3:Y:S01]  /*11890*/  LDL.LU R13, [R1+0x204] ;  /* 0x00020400010d7983 */ /* 0x000ee20000300800 */
[----:B------:R-:W-:Y:S01]  /*118a0*/  UISETP.GE.U32.AND UP0, UPT, UR18, 0x5, UPT ;  /* 0x000000051200788c */ /* 0x000fe2000bf06070 */
[----:B------:R-:W-:Y:S01]  /*118b0*/  BSSY B1, `(.L_x_563) ;  /* 0x0000074000017945 */ /* 0x000fe20003800000 */
[----:B------:R-:W-:Y:S01]  /*118c0*/  IMAD.MOV.U32 R9, RZ, RZ, -0x1 ;  /* 0xffffffffff097424 */ /* 0x000fe200078e00ff */
[----:B------:R-:W-:Y:S02]  /*118d0*/  PRMT R4, RZ, 0x7610, R4 ;  /* 0x00007610ff047816 */ /* 0x000fe40000000004 */
[----:B------:R-:W-:-:S02]  /*118e0*/  PRMT R8, RZ, 0x7610, R8 ;  /* 0x00007610ff087816 */ /* 0x000fc40000000008 */
[----:B------:R-:W-:Y:S02]  /*118f0*/  PLOP3.LUT P1, PT, PT, PT, UP0, 0x80, 0x0 ;  /* 0x000000000000781c */ /* 0x000fe40003f2f008 */
[----:B------:R-:W0:Y:S01]  /*11900*/  @P0 S2R R3, SR_CgaCtaId ;  /* 0x0000000000030919 */ /* 0x000e220000008800 */
[----:B------:R-:W-:-:S04]  /*11910*/  @P0 MOV R2, 0x400 ;  /* 0x0000040000020802 */ /* 0x000fc80000000f00 */
[----:B0-----:R-:W-:-:S04]  /*11920*/  @P0 LEA R2, R3, R2, 0x18 ;  /* 0x0000000203020211 */ /* 0x001fc800078ec0ff */
[----:B------:R0:W-:Y:S01]  /*11930*/  @P0 SYNCS.ARRIVE.TRANS64.A1T0 RZ, [R2+URZ+0x68], RZ ;  /* 0x000068ff02ff09a7 */ /* 0x0001e2000810003f */
[----:B------:R-:W-:Y:S01]  /*11940*/  ISETP.GT.U32.AND P0, PT, R6, 0x4, PT ;  /* 0x000000040600780c */ /* 0x000fe20003f04070 */
[----:B0-----:R-:W-:-:S05]  /*11950*/  IMAD.U32 R2, RZ, RZ, UR18 ;  /* 0x00000012ff027e24 */ /* 0x001fca000f8e00ff */
[----:B------:R-:W-:Y:S01]  /*11960*/  ISETP.LT.U32.AND P0, PT, R2, 0x5, P0 ;  /* 0x000000050200780c */ /* 0x000fe20000701070 */
[----:B------:R-:W-:-:S04]  /*11970*/  IMAD.WIDE.U32 R2, R6, -0x33333333, RZ ;  /* 0xcccccccd06027825 */ /* 0x000fc800078e00ff */
[----:B------:R-:W-:Y:S01]  /*11980*/  IMAD.MOV.U32 R2, RZ, RZ, -0x1 ;  /* 0xffffffffff027424 */ /* 0x000fe200078e00ff */
[----:B------:R-:W-:Y:S02]  /*11990*/  SHF.R.U32.HI R5, RZ, 0x2, R3 ;  /* 0x00000002ff057819 */ /* 0x000fe40000011603 */
[----:B------:R-:W-:-:S03]  /*119a0*/  SEL R3, RZ, 0x1, !P0 ;  /* 0x00000001ff037807 */ /* 0x000fc60004000000 */
[----:B------:R-:W-:Y:S01]  /*119b0*/  IMAD R6, R5, -0x5, R6 ;  /* 0xfffffffb05067824 */ /* 0x000fe200078e0206 */
[----:B------:R-:W-:Y:S01]  /*119c0*/  LOP3.LUT R0, R0, R3, RZ, 0x3c, !PT ;  /* 0x0000000300007212 */ /* 0x000fe200078e3cff */
[----:B------:R-:W-:-:S03]  /*119d0*/  IMAD.MOV.U32 R3, RZ, RZ, -0x1 ;  /* 0xffffffffff037424 */ /* 0x000fc600078e00ff */
[----:B------:R-:W-:Y:S02]  /*119e0*/  @P1 LOP3.LUT R0, R0, 0x1, R5, 0x78, !PT ;  /* 0x0000000100001812 */ /* 0x000fe400078e7805 */
[----:B---3--:R-:W-:-:S04]  /*119f0*/  IADD3 R13, P0, R13, UR24, RZ ;  /* 0x000000180d0d7c10 */ /* 0x008fc8000ff1e0ff */
[----:B--2---:R-:W-:Y:S01]  /*11a00*/  IADD3.X R15, R15, UR20, RZ, P0, !PT ;  /* 0x000000140f0f7c10 */ /* 0x004fe200087fe4ff */
[----:B------:R0:W-:Y:S01]  /*11a10*/  STL [R1+0x204], R13 ;  /* 0x0002040d01007387 */ /* 0x0001e20000100800 */
[----:B------:R-:W-:-:S03]  /*11a20*/  ISETP.GE.U32.AND P0, PT, R13, UR6, PT ;  /* 0x000000060d007c0c */ /* 0x000fc6000bf06070 */
[----:B------:R0:W-:Y:S01]  /*11a30*/  STL [R1+0x200], R15 ;  /* 0x0002000f01007387 */ /* 0x0001e20000100800 */
[----:B------:R-:W-:-:S13]  /*11a40*/  ISETP.GE.U32.AND.EX P0, PT, R15, UR7, PT, P0 ;  /* 0x000000070f007c0c */ /* 0x000fda000bf06100 */
[----:B0-----:R-:W-:Y:S05]  /*11a50*/  @P0 BRA `(.L_x_564) ;  /* 0x0000000400640947 */ /* 0x001fea0003800000 */
[----:B------:R-:W0:Y:S01]  /*11a60*/  S2R R7, SR_CTAID.X ;  /* 0x0000000000077919 */ /* 0x000e220000002500 */
[----:B------:R-:W-:Y:S01]  /*11a70*/  ULDC UR6, c[0x0][0x150] ;  /* 0x0000540000067ab9 */ /* 0x000fe20000000800 */
[----:B------:R-:W1:Y:S01]  /*11a80*/  LDC R4, c[0x0][0x144] ;  /* 0x00005100ff047b82 */ /* 0x000e620000000800 */
[----:B------:R-:W-:Y:S01]  /*11a90*/  UISETP.NE.AND UP0, UPT, UR46, URZ, UPT ;  /* 0x0000003f2e00728c */ /* 0x000fe2000bf05270 */
[----:B------:R-:W2:Y:S01]  /*11aa0*/  S2R R5, SR_CTAID.Y ;  /* 0x0000000000057919 */ /* 0x000ea20000002600 */
[----:B------:R-:W-:-:S04]  /*11ab0*/  ULDC UR9, c[0x0][0x630] ;  /* 0x00018c0000097ab9 */ /* 0x000fc80000000800 */
[----:B------:R-:W-:Y:S01]  /*11ac0*/  PLOP3.LUT P0, PT, PT, PT, UP0, 0x80, 0x0 ;  /* 0x000000000000781c */ /* 0x000fe20003f0f008 */
[----:B------:R-:W3:Y:S01]  /*11ad0*/  LDC R10, c[0x0][0x148] ;  /* 0x00005200ff0a7b82 */ /* 0x000ee20000000800 */
[----:B0-----:R-:W-:Y:S02]  /*11ae0*/  I2FP.F32.U32 R2, R7 ;  /* 0x0000000700027245 */ /* 0x001fe40000201000 */
[----:B--2---:R-:W-:-:S03]  /*11af0*/  I2FP.F32.U32 R3, R5 ;  /* 0x0000000500037245 */ /* 0x004fc60000201000 */
[----:B------:R-:W-:Y:S01]  /*11b00*/  FMUL R2, R2, UR6 ;  /* 0x0000000602027c20 */ /* 0x000fe20008400000 */
[----:B------:R-:W-:Y:S02]  /*11b10*/  ULDC UR6, c[0x0][0x154] ;  /* 0x0000550000067ab9 */ /* 0x000fe40000000800 */
[----:B------:R-:W-:Y:S01]  /*11b20*/  FMUL R9, R3, UR6 ;  /* 0x0000000603097c20 */ /* 0x000fe20008400000 */
[----:B------:R-:W-:Y:S02]  /*11b30*/  ULDC.64 UR6, c[0x0][0x628] ;  /* 0x00018a0000067ab9 */ /* 0x000fe40000000a00 */
[----:B------:R-:W0:Y:S08]  /*11b40*/  F2I.U32.TRUNC.NTZ R2, R2 ;  /* 0x0000000200027305 */ /* 0x000e30000020f000 */
[----:B------:R-:W2:Y:S01]  /*11b50*/  F2I.U32.TRUNC.NTZ R9, R9 ;  /* 0x0000000900097305 */ /* 0x000ea2000020f000 */
[----:B0-----:R-:W-:-:S02]  /*11b60*/  IMAD.MOV R3, RZ, RZ, -R2 ;  /* 0x000000ffff037224 */ /* 0x001fc400078e0a02 */
[----:B------:R-:W-:Y:S02]  /*11b70*/  IMAD.MOV.U32 R2, RZ, RZ, R13 ;  /* 0x000000ffff027224 */ /* 0x000fe400078e000d */
[----:B-1----:R-:W-:Y:S02]  /*11b80*/  IMAD R7, R4, R3, R7 ;  /* 0x0000000304077224 */ /* 0x002fe400078e0207 */
[----:B--2---:R-:W-:-:S04]  /*11b90*/  IMAD.MOV R3, RZ, RZ, -R9 ;  /* 0x000000ffff037224 */ /* 0x004fc800078e0a09 */
[----:B---3--:R-:W-:Y:S01]  /*11ba0*/  @P0 IMAD R7, R10, R3, R5 ;  /* 0x000000030a070224 */ /* 0x008fe200078e0205 */
[----:B------:R-:W-:Y:S01]  /*11bb0*/  ISETP.NE.U32.AND P0, PT, RZ, UR6, PT ;  /* 0x00000006ff007c0c */ /* 0x000fe2000bf05070 */
[----:B------:R-:W-:-:S03]  /*11bc0*/  IMAD.MOV.U32 R3, RZ, RZ, R15 ;  /* 0x000000ffff037224 */ /* 0x000fc600078e000f */
[----:B------:R-:W-:-:S13]  /*11bd0*/  ISETP.NE.AND.EX P0, PT, RZ, UR7, PT, P0 ;  /* 0x00000007ff007c0c */ /* 0x000fda000bf05300 */
[----:B------:R-:W-:Y:S05]  /*11be0*/  @!P0 BRA `(.L_x_565) ;  /* 0x0000000000288947 */ /* 0x000fea0003800000 */
[----:B------:R-:W-:Y:S02]  /*11bf0*/  ULDC UR8, c[0x0][0x634] ;  /* 0x00018d0000087ab9 */ /* 0x000fe40000000800 */
[----:B------:R-:W-:-:S05]  /*11c00*/  IADD3 R3, P0, R13, UR8, RZ ;  /* 0x000000080d037c10 */ /* 0x000fca000ff1e0ff */
[----:B------:R-:W-:-:S04]  /*11c10*/  IMAD.X R9, RZ, RZ, R15, P0 ;  /* 0x000000ffff097224 */ /* 0x000fc800000e060f */
[----:B------:R-:W-:-:S04]  /*11c20*/  IMAD.WIDE.U32 R4, R9, UR6, RZ ;  /* 0x0000000609047c25 */ /* 0x000fc8000f8e00ff */
[----:B------:R-:W-:-:S04]  /*11c30*/  IMAD.WIDE.U32 R4, P0, R3, UR7, R4 ;  /* 0x0000000703047c25 */ /* 0x000fc8000f800004 */
[----:B------:R-:W-:-:S04]  /*11c40*/  IMAD.WIDE.U32 R2, R3, UR6, RZ ;  /* 0x0000000603027c25 */ /* 0x000fc8000f8e00ff */
[----:B------:R-:W-:Y:S01]  /*11c50*/  IMAD.MOV.U32 R2, RZ, RZ, R5 ;  /* 0x000000ffff027224 */ /* 0x000fe200078e0005 */
[----:B------:R-:W-:Y:S01]  /*11c60*/  IADD3 RZ, P1, R3, R4, RZ ;  /* 0x0000000403ff7210 */ /* 0x000fe20007f3e0ff */
[----:B------:R-:W-:-:S04]  /*11c70*/  IMAD.X R3, RZ, RZ, RZ, P0 ;  /* 0x000000ffff037224 */ /* 0x000fc800000e06ff */
[----:B------:R-:W-:-:S08]  /*11c80*/  IMAD.WIDE.U32.X R2, R9, UR7, R2, P1 ;  /* 0x0000000709027c25 */ /* 0x000fd000088e0402 */
.L_x_565:
[--C-:B------:R-:W-:Y:S01]  /*11c90*/  SHF.R.U64 R9, R2, UR9, R3.reuse ;  /* 0x0000000902097c19 */ /* 0x100fe20008001203 */
[----:B------:R-:W-:Y:S01]  /*11ca0*/  ULDC.64 UR6, c[0x0][0x620] ;  /* 0x0001880000067ab9 */ /* 0x000fe20000000a00 */
[----:B------:R-:W-:Y:S01]  /*11cb0*/  SHF.R.U32.HI R2, RZ, UR9, R3 ;  /* 0x00000009ff027c19 */ /* 0x000fe20008011603 */
[----:B------:R-:W-:Y:S01]  /*11cc0*/  IMAD.MOV.U32 R3, RZ, RZ, R15 ;  /* 0x000000ffff037224 */ /* 0x000fe200078e000f */
[----:B------:R-:W-:Y:S01]  /*11cd0*/  IADD3 R11, P0, RZ, -R9, RZ ;  /* 0x80000009ff0b7210 */ /* 0x000fe20007f1e0ff */
[----:B------:R-:W-:-:S04]  /*11ce0*/  ULDC.64 UR8, c[0x0][0x640] ;  /* 0x0001900000087ab9 */ /* 0x000fc80000000a00 */
[----:B------:R-:W-:Y:S01]  /*11cf0*/  IMAD.X R2, RZ, RZ, ~R2, P0 ;  /* 0x000000ffff027224 */ /* 0x000fe200000e0e02 */
[----:B------:R-:W-:-:S03]  /*11d00*/  ISETP.NE.U32.AND P0, PT, RZ, UR8, PT ;  /* 0x00000008ff007c0c */ /* 0x000fc6000bf05070 */
[----:B------:R-:W-:Y:S01]  /*11d10*/  IMAD R2, R2, UR6, RZ ;  /* 0x0000000602027c24 */ /* 0x000fe2000f8e02ff */
[----:B------:R-:W-:-:S03]  /*11d20*/  ISETP.NE.AND.EX P0, PT, RZ, UR9, PT, P0 ;  /* 0x00000009ff007c0c */ /* 0x000fc6000bf05300 */
[----:B------:R-:W-:Y:S02]  /*11d30*/  IMAD R5, R11, UR7, R2 ;  /* 0x000000070b057c24 */ /* 0x000fe4000f8e0202 */
[----:B------:R-:W-:-:S04]  /*11d40*/  IMAD.MOV.U32 R2, RZ, RZ, R13 ;  /* 0x000000ffff027224 */ /* 0x000fc800078e000d */
[----:B------:R-:W-:Y:S01]  /*11d50*/  IMAD.WIDE.U32 R2, R11, UR6, R2 ;  /* 0x000000060b027c25 */ /* 0x000fe2000f8e0002 */
[----:B------:R-:W-:-:S03]  /*11d60*/  ULDC UR6, c[0x0][0x618] ;  /* 0x0001860000067ab9 */ /* 0x000fc60000000800 */
[----:B------:R-:W-:-:S05]  /*11d70*/  IMAD.IADD R3, R3, 0x1, R5 ;  /* 0x0000000103037824 */ /* 0x000fca00078e0205 */
[--C-:B------:R-:W-:Y:S02]  /*11d80*/  SHF.R.U64 R10, R2, UR6, R3.reuse ;  /* 0x00000006020a7c19 */ /* 0x100fe40008001203 */
[----:B------:R-:W-:Y:S01]  /*11d90*/  SHF.R.U32.HI R3, RZ, UR6, R3 ;  /* 0x00000006ff037c19 */ /* 0x000fe20008011603 */
[----:B------:R-:W-:-:S03]  /*11da0*/  ULDC UR6, c[0x0][0x608] ;  /* 0x0001820000067ab9 */ /* 0x000fc60000000800 */
[--C-:B------:R-:W-:Y:S02]  /*11db0*/  SHF.R.U64 R12, R10, UR6, R3.reuse ;  /* 0x000000060a0c7c19 */ /* 0x100fe40008001203 */
[----:B------:R-:W-:Y:S01]  /*11dc0*/  SHF.R.U32.HI R3, RZ, UR6, R3 ;  /* 0x00000006ff037c19 */ /* 0x000fe20008011603 */
[----:B------:R-:W-:-:S03]  /*11dd0*/  ULDC UR6, c[0x0][0x658] ;  /* 0x0001960000067ab9 */ /* 0x000fc60000000800 */
[--C-:B------:R-:W-:Y:S02]  /*11de0*/  SHF.R.U64 R11, R12, UR6, R3.reuse ;  /* 0x000000060c0b7c19 */ /* 0x100fe40008001203 */
[----:B------:R-:W-:-:S03]  /*11df0*/  SHF.R.U32.HI R13, RZ, UR6, R3 ;  /* 0x00000006ff0d7c19 */ /* 0x000fc60008011603 */
[----:B------:R-:W-:Y:S02]  /*11e00*/  IMAD.MOV.U32 R2, RZ, RZ, R11 ;  /* 0x000000ffff027224 */ /* 0x000fe400078e000b */
[----:B------:R-:W-:Y:S01]  /*11e10*/  IMAD.MOV.U32 R3, RZ, RZ, R13 ;  /* 0x000000ffff037224 */ /* 0x000fe200078e000d */
[----:B------:R-:W-:Y:S06]  /*11e20*/  @!P0 BRA `(.L_x_566) ;  /* 0x0000000000288947 */ /* 0x000fec0003800000 */
        /* <DEDUP_REMOVED lines=10> */
.L_x_566:
[----:B------:R-:W-:Y:S01]  /*11ed0*/  ULDC UR6, c[0x0][0x648] ;  /* 0x0001920000067ab9 */ /* 0x000fe20000000800 */
[----:B------:R-:W-:Y:S01]  /*11ee0*/  LOP3.LUT R12, R12, UR16, RZ, 0xc0, !PT ;  /* 0x000000100c0c7c12 */ /* 0x000fe2000f8ec0ff */
[----:B------:R-:W-:Y:S01]  /*11ef0*/  UISETP.NE.AND UP0, UPT, UR46, URZ, UPT ;  /* 0x0000003f2e00728c */ /* 0x000fe2000bf05270 */
[----:B------:R-:W-:Y:S01]  /*11f00*/  SHF.R.U64 R3, R2, UR6, R3 ;  /* 0x0000000602037c19 */ /* 0x000fe20008001203 */
[----:B------:R-:W-:Y:S01]  /*11f10*/  ULDC UR6, c[0x0][0x638] ;  /* 0x00018e0000067ab9 */ /* 0x000fe20000000800 */
[----:B------:R-:W-:-:S03]  /*11f20*/  IMAD.MOV.U32 R4, RZ, RZ, 0x1 ;  /* 0x00000001ff047424 */ /* 0x000fc600078e00ff */
[----:B------:R-:W-:Y:S01]  /*11f30*/  IMAD.MOV R2, RZ, RZ, -R3 ;  /* 0x000000ffff027224 */ /* 0x000fe200078e0a03 */
[----:B------:R-:W-:Y:S01]  /*11f40*/  PLOP3.LUT P0, PT, PT, PT, UP0, 0x40, 0x0 ;  /* 0x000000000000781c */ /* 0x000fe20003f0e808 */
[----:B------:R-:W-:Y:S01]  /*11f50*/  IMAD R12, R3, UR5, R12 ;  /* 0x00000005030c7c24 */ /* 0x000fe2000f8e020c */
[----:B------:R-:W-:Y:S01]  /*11f60*/  PLOP3.LUT P1, PT, PT, PT, UP0, 0x40, 0x0 ;  /* 0x000000000000781c */ /* 0x000fe20003f2e808 */
[----:B------:R-:W-:Y:S01]  /*11f70*/  IMAD R11, R2, UR6, R11 ;  /* 0x00000006020b7c24 */ /* 0x000fe2000f8e020b */
[----:B------:R-:W-:Y:S01]  /*11f80*/  ULDC UR6, c[0x0][0x610] ;  /* 0x0001840000067ab9 */ /* 0x000fe20000000800 */
[----:B------:R-:W-:Y:S01]  /*11f90*/  LOP3.LUT R2, R10, UR4, RZ, 0xc0, !PT ;  /* 0x000000040a027c12 */ /* 0x000fe2000f8ec0ff */
[----:B------:R-:W-:Y:S01]  /*11fa0*/  IMAD R7, R12, UR6, R7 ;  /* 0x000000060c077c24 */ /* 0x000fe2000f8e0207 */
[----:B------:R-:W-:-:S03]  /*11fb0*/  ULDC UR6, c[0x0][0x600] ;  /* 0x0001800000067ab9 */ /* 0x000fc60000000800 */
[----:B------:R-:W-:-:S05]  /*11fc0*/  IMAD R2, R11, UR6, R2 ;  /* 0x000000060b027c24 */ /* 0x000fca000f8e0202 */
[----:B------:R-:W-:Y:S02]  /*11fd0*/  SEL R3, R2, R7, P0 ;  /* 0x0000000702037207 */ /* 0x000fe40000000000 */
[----:B------:R-:W-:-:S07]  /*11fe0*/  SEL R2, R7, R2, P1 ;  /* 0x0000000207027207 */ /* 0x000fce0000800000 */
.L_x_564:
[----:B------:R-:W-:Y:S05]  /*11ff0*/  BSYNC B1 ;  /* 0x0000000000017941 */ /* 0x000fea0003800000 */
.L_x_563:
[----:B------:R-:W-:-:S13]  /*12000*/  LOP3.LUT P0, RZ, R4, 0xff, RZ, 0xc0, !PT ;  /* 0x000000ff04ff7812 */ /* 0x000fda000780c0ff */
[----:B------:R-:W-:Y:S05]  /*12010*/  @P0 BRA `(.L_x_567) ;  /* 0xfffffff4000c0947 */ /* 0x000fea000383ffff */
[----:B------:R-:W-:Y:S05]  /*12020*/  BSYNC B0 ;  /* 0x0000000000007941 */ /* 0x000fea0003800000 */
.L_x_556:
[----:B------:R-:W-:-:S03]  /*12030*/  UMOV UR6, 0xffffffff ;  /* 0xffffffff00067882 */ /* 0x000fc60000000000 */
[----:B------:R-:W-:Y:S05]  /*12040*/  BRA.DIV UR6, `(.L_x_568) ;  /* 0x00000006063c7947 */ /* 0x000fea000b800000 */
[----:B------:R-:W-:-:S13]  /*12050*/  ELECT P6, URZ, PT ;  /* 0x00000000003f782f */ /* 0x000fda00038c0000 */
.L_x_583:
[----:B------:R-:W-:Y:S04]  /*12060*/  BSSY B0, `(.L_x_569) ;  /* 0x0000035000007945 */ /* 0x000fe80003800000 */
[----:B------:R-:W-:Y:S05]  /*12070*/  @!P6 BRA `(.L_x_570) ;  /* 0x0000000000cce947 */ /* 0x000fea0003800000 */
[----:B------:R-:W-:-:S04]  /*12080*/  ULOP3.LUT UR6, UR40, 0x2, URZ, 0xfc, !UPT ;  /* 0x0000000228067892 */ /* 0x000fc8000f8efc3f */
[----:B------:R-:W-:-:S06]  /*12090*/  UISETP.NE.AND UP0, UPT, UR6, 0x3, UPT ;  /* 0x000000030600788c */ /* 0x000fcc000bf05270 */
[----:B------:R-:W-:-:S13]  /*120a0*/  PLOP3.LUT P0, PT, PT, PT, UP0, 0x80, 0x0 ;  /* 0x000000000000781c */ /* 0x000fda0003f0f008 */
[----:B------:R-:W-:Y:S05]  /*120b0*/  @!P0 BRA `(.L_x_571) ;  /* 0x0000000000048947 */ /* 0x000fea0003800000 */
[----:B------:R-:W-:Y:S01]  /*120c0*/  BPT.TRAP 0x1 ;  /* 0x000000040000795c */ /* 0x000fe20000300000 */
.L_x_571:
[----:B------:R-:W0:Y:S01]  /*120d0*/  S2R R3, SR_CgaCtaId ;  /* 0x0000000000037919 */ /* 0x000e220000008800 */
[----:B------:R-:W-:-:S04]  /*120e0*/  MOV R2, 0x400 ;  /* 0x0000040000027802 */ /* 0x000fc80000000f00 */
[----:B0-----:R-:W-:Y:S02]  /*120f0*/  LEA R3, R3, R2, 0x18 ;  /* 0x0000000203037211 */ /* 0x001fe400078ec0ff */
[----:B------:R-:W-:-:S03]  /*12100*/  SHF.L.U32 R2, R0, 0x1f, RZ ;  /* 0x0000001f00027819 */ /* 0x000fc600000006ff */
[----:B------:R-:W-:-:S04]  /*12110*/  VIADD R3, R3, 0x28 ;  /* 0x0000002803037836 */ /* 0x000fc80000000000 */
[----:B------:R-:W-:-:S04]  /*12120*/  IMAD R5, R6, 0x8, R3 ;  /* 0x0000000806057824 */ /* 0x000fc800078e0203 */
[----:B------:R-:W0:Y:S02]  /*12130*/  SYNCS.PHASECHK.TRANS64.TRYWAIT P0, [R5+URZ], R2 ;  /* 0x00000002050075a7 */ /* 0x000e24000800017f */
[----:B0-----:R-:W-:Y:S05]  /*12140*/  @!P0 BRA `(.L_x_572) ;  /* 0x00000004001c8947 */ /* 0x001fea0003800000 */
.L_x_584:
[----:B------:R-:W-:-:S05]  /*12150*/  VIADD R6, R6, 0x1 ;  /* 0x0000000106067836 */ /* 0x000fca0000000000 */
[----:B------:R-:W-:-:S04]  /*12160*/  ISETP.NE.AND P0, PT, R6, 0x5, PT ;  /* 0x000000050600780c */ /* 0x000fc80003f05270 */
[----:B0-----:R-:W-:Y:S02]  /*12170*/  SEL R5, RZ, 0x1, P0 ;  /* 0x00000001ff057807 */ /* 0x001fe40000000000 */
[----:B------:R-:W-:Y:S02]  /*12180*/  SEL R6, R6, RZ, P0 ;  /* 0x000000ff06067207 */ /* 0x000fe40000000000 */
[----:B------:R-:W-:-:S03]  /*12190*/  LOP3.LUT R5, R0, R5, RZ, 0x3c, !PT ;  /* 0x0000000500057212 */ /* 0x000fc600078e3cff */
[----:B------:R-:W-:Y:S01]  /*121a0*/  IMAD R7, R6, 0x8, R3 ;  /* 0x0000000806077824 */ /* 0x000fe200078e0203 */
[----:B------:R-:W-:-:S04]  /*121b0*/  SHF.L.U32 R0, R5, 0x1f, RZ ;  /* 0x0000001f05007819 */ /* 0x000fc800000006ff */
[----:B------:R-:W0:Y:S02]  /*121c0*/  SYNCS.PHASECHK.TRANS64.TRYWAIT P0, [R7+URZ], R0 ;  /* 0x00000000070075a7 */ /* 0x000e24000800017f */
[----:B0-----:R-:W-:Y:S05]  /*121d0*/  @!P0 BRA `(.L_x_573) ;  /* 0x00000004000c8947 */ /* 0x001fea0003800000 */
.L_x_585:
[----:B0-----:R-:W-:-:S05]  /*121e0*/  VIADD R0, R6, 0x1 ;  /* 0x0000000106007836 */ /* 0x001fca0000000000 */
[----:B------:R-:W-:-:S04]  /*121f0*/  ISETP.NE.AND P0, PT, R0, 0x5, PT ;  /* 0x000000050000780c */ /* 0x000fc80003f05270 */
[----:B------:R-:W-:Y:S02]  /*12200*/  SEL R2, RZ, 0x1, P0 ;  /* 0x00000001ff027807 */ /* 0x000fe40000000000 */
[----:B------:R-:W-:Y:S02]  /*12210*/  SEL R4, R0, RZ, P0 ;  /* 0x000000ff00047207 */ /* 0x000fe40000000000 */
[----:B------:R-:W-:-:S03]  /*12220*/  LOP3.LUT R5, R5, R2, RZ, 0x3c, !PT ;  /* 0x0000000205057212 */ /* 0x000fc600078e3cff */
[----:B------:R-:W-:Y:S01]  /*12230*/  IMAD R7, R4, 0x8, R3 ;  /* 0x0000000804077824 */ /* 0x000fe200078e0203 */
[----:B------:R-:W-:-:S04]  /*12240*/  SHF.L.U32 R0, R5, 0x1f, RZ ;  /* 0x0000001f05007819 */ /* 0x000fc800000006ff */
[----:B------:R-:W0:Y:S02]  /*12250*/  SYNCS.PHASECHK.TRANS64.TRYWAIT P0, [R7+URZ], R0 ;  /* 0x00000000070075a7 */ /* 0x000e24000800017f */
[----:B0-----:R-:W-:Y:S05]  /*12260*/  @!P0 BRA `(.L_x_574) ;  /* 0x0000000000fc8947 */ /* 0x001fea0003800000 */
.L_x_586:
        /* <DEDUP_REMOVED lines=9> */
.L_x_587:
[----:B0-----:R-:W-:-:S05]  /*12300*/  VIADD R0, R4, 0x1 ;  /* 0x0000000104007836 */ /* 0x001fca0000000000 */
[----:B------:R-:W-:-:S04]  /*12310*/  ISETP.NE.AND P0, PT, R0, 0x5, PT ;  /* 0x000000050000780c */ /* 0x000fc80003f05270 */
[----:B------:R-:W-:Y:S02]  /*12320*/  SEL R2, RZ, 0x1, P0 ;  /* 0x00000001ff027807 */ /* 0x000fe40000000000 */
[----:B------:R-:W-:Y:S02]  /*12330*/  SEL R0, R0, RZ, P0 ;  /* 0x000000ff00007207 */ /* 0x000fe40000000000 */
[----:B------:R-:W-:-:S03]  /*12340*/  LOP3.LUT R2, R5, R2, RZ, 0x3c, !PT ;  /* 0x0000000205027212 */ /* 0x000fc600078e3cff */
[----:B------:R-:W-:Y:S01]  /*12350*/  IMAD R3, R0, 0x8, R3 ;  /* 0x0000000800037824 */ /* 0x000fe200078e0203 */
[----:B------:R-:W-:-:S07]  /*12360*/  SHF.L.U32 R0, R2, 0x1f, RZ ;  /* 0x0000001f02007819 */ /* 0x000fce00000006ff */
.L_x_576:
[----:B0-----:R0:W1:Y:S02]  /*12370*/  SYNCS.PHASECHK.TRANS64.TRYWAIT P0, [R3+URZ], R0 ;  /* 0x00000000030075a7 */ /* 0x001064000800017f */
[----:B-1----:R-:W-:Y:S05]  /*12380*/  @!P0 NANOSLEEP.SYNCS 0x989680 ;  /* 0x009896800000895d */ /* 0x002fea0003900000 */
[----:B------:R-:W1:Y:S02]  /*12390*/  @!P0 SYNCS.PHASECHK.TRANS64 P0, [R3+URZ], R0 ;  /* 0x00000000030085a7 */ /* 0x000e64000800007f */
[----:B-1----:R-:W-:Y:S05]  /*123a0*/  @!P0 BRA `(.L_x_576) ;  /* 0xfffffffc00f08947 */ /* 0x002fea000383ffff */
.L_x_570:
[----:B------:R-:W-:Y:S05]  /*123b0*/  BSYNC B0 ;  /* 0x0000000000007941 */ /* 0x000fea0003800000 */
.L_x_569:
[----:B------:R-:W-:Y:S05]  /*123c0*/  EXIT ;  /* 0x000000000000794d */ /* 0x000fea0003800000 */
.L_x_21:
[----:B--2---:R2:W3:Y:S02]  /*123d0*/  SYNCS.PHASECHK.TRANS64.TRYWAIT P1, [R3+URZ], R2 ;  /* 0x00000002030075a7 */ /* 0x0044e4000802017f */
[----:B---3--:R-:W-:Y:S05]  /*123e0*/  @!P1 NANOSLEEP.SYNCS 0x989680 ;  /* 0x009896800000995d */ /* 0x008fea0003900000 */
[----:B------:R-:W3:Y:S02]  /*123f0*/  @!P1 SYNCS.PHASECHK.TRANS64 P1, [R3+URZ], R2 ;  /* 0x00000002030095a7 */ /* 0x000ee4000802007f */
[----:B---3--:R-:W-:Y:S05]  /*12400*/  @!P1 BRA `(.L_x_21) ;  /* 0xfffffffc00f09947 */ /* 0x008fea000383ffff */
[----:B------:R-:W-:Y:S05]  /*12410*/  BRA `(.L_x_20) ;  /* 0xfffffef000c47947 */ /* 0x000fea000383ffff */
.L_x_26:
[----:B-1----:R1:W2:Y:S02]  /*12420*/  SYNCS.PHASECHK.TRANS64.TRYWAIT P1, [R5+URZ], R6 ;  /* 0x00000006050075a7 */ /* 0x0022a4000802017f */
[----:B--2---:R-:W-:Y:S05]  /*12430*/  @!P1 NANOSLEEP.SYNCS 0x989680 ;  /* 0x009896800000995d */ /* 0x004fea0003900000 */
[----:B------:R-:W2:Y:S02]  /*12440*/  @!P1 SYNCS.PHASECHK.TRANS64 P1, [R5+URZ], R6 ;  /* 0x00000006050095a7 */ /* 0x000ea4000802007f */
[----:B--2---:R-:W-:Y:S05]  /*12450*/  @!P1 BRA `(.L_x_26) ;  /* 0xfffffffc00f09947 */ /* 0x004fea000383ffff */
[----:B------:R-:W-:Y:S05]  /*12460*/  BRA `(.L_x_25) ;  /* 0xfffffef800687947 */ /* 0x000fea000383ffff */
.L_x_557:
[----:B------:R-:W-:Y:S01]  /*12470*/  BSSY B1, `(.L_x_577) ;  /* 0x0000006000017945 */ /* 0x000fe20003800000 */
[----:B------:R-:W-:-:S07]  /*12480*/  IMAD.MOV.U32 R15, RZ, RZ, -0x1 ;  /* 0xffffffffff0f7424 */ /* 0x000fce00078e00ff */
[----:B------:R-:W-:Y:S05]  /*12490*/  WARPSYNC.COLLECTIVE R15, `(.L_x_578) ;  /* 0x000000000f0c7348 */ /* 0x000fea0003c00000 */
[----:B------:R-:W-:Y:S02]  /*124a0*/  ELECT P6, UR62, PT ;  /* 0x00000000003e782f */ /* 0x000fe400038c0000 */
[----:B------:R-:W-:Y:S01]  /*124b0*/  MOV R14, UR62 ;  /* 0x0000003e000e7c02 */ /* 0x000fe20008000f00 */
[----:B------:R-:W-:Y:S10]  /*124c0*/  ENDCOLLECTIVE ;  /* 0x000000000000791b */ /* 0x000ff40003800000 */
.L_x_578:
[----:B------:R-:W-:Y:S05]  /*124d0*/  BSYNC B1 ;  /* 0x0000000000017941 */ /* 0x000fea0003800000 */
.L_x_577:
[----:B------:R-:W-:Y:S05]  /*124e0*/  BRA `(.L_x_579) ;  /* 0xffffffec00e47947 */ /* 0x000fea000383ffff */
.L_x_560:
[----:B0-----:R0:W2:Y:S02]  /*124f0*/  SYNCS.PHASECHK.TRANS64.TRYWAIT P0, [R10+URZ+0x28], R5 ;  /* 0x000028050a0075a7 */ /* 0x0010a4000800017f */
[----:B--2---:R-:W-:Y:S05]  /*12500*/  @!P0 NANOSLEEP.SYNCS 0x989680 ;  /* 0x009896800000895d */ /* 0x004fea0003900000 */
[----:B------:R-:W2:Y:S02]  /*12510*/  @!P0 SYNCS.PHASECHK.TRANS64 P0, [R10+URZ+0x28], R5 ;  /* 0x000028050a0085a7 */ /* 0x000ea4000800007f */
[----:B--2---:R-:W-:Y:S05]  /*12520*/  @!P0 BRA `(.L_x_560) ;  /* 0xfffffffc00f08947 */ /* 0x004fea000383ffff */
[----:B------:R-:W-:Y:S05]  /*12530*/  BRA `(.L_x_580) ;  /* 0xfffffff000247947 */ /* 0x000fea000383ffff */
.L_x_568:
[----:B------:R-:W-:Y:S01]  /*12540*/  BSSY B0, `(.L_x_581) ;  /* 0x0000006000007945 */ /* 0x000fe20003800000 */
[----:B------:R-:W-:-:S07]  /*12550*/  IMAD.MOV.U32 R15, RZ, RZ, -0x1 ;  /* 0xffffffffff0f7424 */ /* 0x000fce00078e00ff */
[----:B------:R-:W-:Y:S05]  /*12560*/  WARPSYNC.COLLECTIVE R15, `(.L_x_582) ;  /* 0x000000000f0c7348 */ /* 0x000fea0003c00000 */
[----:B------:R-:W-:Y:S02]  /*12570*/  ELECT P6, UR62, PT ;  /* 0x00000000003e782f */ /* 0x000fe400038c0000 */
[----:B------:R-:W-:Y:S01]  /*12580*/  MOV R14, UR62 ;  /* 0x0000003e000e7c02 */ /* 0x000fe20008000f00 */
[----:B------:R-:W-:Y:S10]  /*12590*/  ENDCOLLECTIVE ;  /* 0x000000000000791b */ /* 0x000ff40003800000 */
.L_x_582:
[----:B------:R-:W-:Y:S05]  /*125a0*/  BSYNC B0 ;  /* 0x0000000000007941 */ /* 0x000fea0003800000 */
.L_x_581:
[----:B------:R-:W-:Y:S05]  /*125b0*/  BRA `(.L_x_583) ;  /* 0xfffffff800a87947 */ /* 0x000fea000383ffff */
.L_x_572:
[----:B0-----:R0:W1:Y:S02]  /*125c0*/  SYNCS.PHASECHK.TRANS64.TRYWAIT P0, [R5+URZ], R2 ;  /* 0x00000002050075a7 */ /* 0x001064000800017f */
[----:B-1----:R-:W-:Y:S05]  /*125d0*/  @!P0 NANOSLEEP.SYNCS 0x989680 ;  /* 0x009896800000895d */ /* 0x002fea0003900000 */
[----:B------:R-:W1:Y:S02]  /*125e0*/  @!P0 SYNCS.PHASECHK.TRANS64 P0, [R5+URZ], R2 ;  /* 0x00000002050085a7 */ /* 0x000e64000800007f */
[----:B-1----:R-:W-:Y:S05]  /*125f0*/  @!P0 BRA `(.L_x_572) ;  /* 0xfffffffc00f08947 */ /* 0x002fea000383ffff */
[----:B------:R-:W-:Y:S05]  /*12600*/  BRA `(.L_x_584) ;  /* 0xfffffff800d07947 */ /* 0x000fea000383ffff */
.L_x_573:
[----:B0-----:R0:W1:Y:S02]  /*12610*/  SYNCS.PHASECHK.TRANS64.TRYWAIT P0, [R7+URZ], R0 ;  /* 0x00000000070075a7 */ /* 0x001064000800017f */
[----:B-1----:R-:W-:Y:S05]  /*12620*/  @!P0 NANOSLEEP.SYNCS 0x989680 ;  /* 0x009896800000895d */ /* 0x002fea0003900000 */
[----:B------:R-:W1:Y:S02]  /*12630*/  @!P0 SYNCS.PHASECHK.TRANS64 P0, [R7+URZ], R0 ;  /* 0x00000000070085a7 */ /* 0x000e64000800007f */
[----:B-1----:R-:W-:Y:S05]  /*12640*/  @!P0 BRA `(.L_x_573) ;  /* 0xfffffffc00f08947 */ /* 0x002fea000383ffff */
[----:B------:R-:W-:Y:S05]  /*12650*/  BRA `(.L_x_585) ;  /* 0xfffffff800e07947 */ /* 0x000fea000383ffff */
.L_x_574:
[----:B0-----:R0:W1:Y:S02]  /*12660*/  SYNCS.PHASECHK.TRANS64.TRYWAIT P0, [R7+URZ], R0 ;  /* 0x00000000070075a7 */ /* 0x001064000800017f */
[----:B-1----:R-:W-:Y:S05]  /*12670*/  @!P0 NANOSLEEP.SYNCS 0x989680 ;  /* 0x009896800000895d */ /* 0x002fea0003900000 */
[----:B------:R-:W1:Y:S02]  /*12680*/  @!P0 SYNCS.PHASECHK.TRANS64 P0, [R7+URZ], R0 ;  /* 0x00000000070085a7 */ /* 0x000e64000800007f */
[----:B-1----:R-:W-:Y:S05]  /*12690*/  @!P0 BRA `(.L_x_574) ;  /* 0xfffffffc00f08947 */ /* 0x002fea000383ffff */
[----:B------:R-:W-:Y:S05]  /*126a0*/  BRA `(.L_x_586) ;  /* 0xfffffff800f07947 */ /* 0x000fea000383ffff */
.L_x_575:
[----:B0-----:R0:W1:Y:S02]  /*126b0*/  SYNCS.PHASECHK.TRANS64.TRYWAIT P0, [R7+URZ], R0 ;  /* 0x00000000070075a7 */ /* 0x001064000800017f */
[----:B-1----:R-:W-:Y:S05]  /*126c0*/  @!P0 NANOSLEEP.SYNCS 0x989680 ;  /* 0x009896800000895d */ /* 0x002fea0003900000 */
[----:B------:R-:W1:Y:S02]  /*126d0*/  @!P0 SYNCS.PHASECHK.TRANS64 P0, [R7+URZ], R0 ;  /* 0x00000000070085a7 */ /* 0x000e64000800007f */
[----:B-1----:R-:W-:Y:S05]  /*126e0*/  @!P0 BRA `(.L_x_575) ;  /* 0xfffffffc00f08947 */ /* 0x002fea000383ffff */
[----:B------:R-:W-:Y:S05]  /*126f0*/  BRA `(.L_x_587) ;  /* 0xfffffffc00007947 */ /* 0x000fea000383ffff */
.L_x_588:
[----:B------:R-:W-:-:S00]  /*12700*/  BRA `(.L_x_588) ;  /* 0xfffffffc00fc7947 */ /* 0x000fc0000383ffff */
[----:B------:R-:W-:-:S00]  /*12710*/  NOP ;  /* 0x0000000000007918 */ /* 0x000fc00000000000 */
        /* <DEDUP_REMOVED lines=14> */
.L_x_589:


//--------------------- .nv.global.init           --------------------------
	.section	.nv.global.init,"aw",@progbits
.nv.global.init:
	.type		$str$22,@object
	.size		$str$22,($str$23 - $str$22)
$str$22:
        /*0000*/ 	.byte	0x6b, 0x5f, 0x74, 0x69, 0x6c, 0x65, 0x5f, 0x63, 0x6f, 0x75, 0x6e, 0x74, 0x20, 0x3e, 0x3d, 0x20
        /*0010*/ 	.byte	0x31, 0x00
	.type		$str$23,@object
	.size		$str$23,(__unnamed_1 - $str$23)
$str$23:
        /*0012*/ 	.byte	0x2f, 0x74, 0x6d, 0x70, 0x2f, 0x63, 0x75, 0x74, 0x6c, 0x61, 0x73, 0x73, 0x5f, 0x73, 0x77, 0x65
        /*0022*/ 	.byte	0x65, 0x70, 0x5f, 0x73, 0x72, 0x63, 0x2f, 0x69, 0x6e, 0x63, 0x6c, 0x75, 0x64, 0x65, 0x2f, 0x63
        /*0032*/ 	.byte	0x75, 0x74, 0x6c, 0x61, 0x73, 0x73, 0x2f, 0x67, 0x65, 0x6d, 0x6d, 0x2f, 0x63, 0x6f, 0x6c, 0x6c
        /*0042*/ 	.byte	0x65, 0x63, 0x74, 0x69, 0x76, 0x65, 0x2f, 0x73, 0x6d, 0x39, 0x30, 0x5f, 0x6d, 0x6d, 0x61, 0x5f
        /*0052*/ 	.byte	0x74, 0x6d, 0x61, 0x5f, 0x67, 0x6d, 0x6d, 0x61, 0x5f, 0x73, 0x73, 0x5f, 0x77, 0x61, 0x72, 0x70
        /*0062*/ 	.byte	0x73, 0x70, 0x65, 0x63, 0x69, 0x61, 0x6c, 0x69, 0x7a, 0x65, 0x64, 0x2e, 0x68, 0x70, 0x70, 0x00
	.type		__unnamed_1,@object
	.size		__unnamed_1,(.L_0 - __unnamed_1)
__unnamed_1:
        /* <DEDUP_REMOVED lines=174> */
        /*0b52*/ 	.byte	0x74, 0x69, 0x74, 0x79, 0x5d, 0x00
.L_0:


//--------------------- .nv.shared._ZN7cutlass13device_kernelINS_4gemm6kernel13GemmUniversalIN4cute5tupleIJiiiiEEENS1_10collective13CollectiveMmaINS1_34MainloopSm90TmaGmmaWarpSpecializedILi5ENS5_IJNS4_1CILi2EEESB_NSA_ILi1EEEEEENS1_35KernelTmaWarpSpecializedCooperativeEEENS5_IJNSA_ILi256EEESG_NSA_ILi32EEEEEEaNS5_IJlSC_lEEEaSJ_NS4_8TiledMMAINS4_8MMA_AtomIJNS4_4SM904GMMA27MMA_64x256x32_S32S8S8_SS_TNEEEENS4_6LayoutINS5_IJSB_SC_SC_EEENS5_IJSC_NSA_ILi0EEESS_EEEEENS5_IJNS4_10UnderscoreESV_SV_EEEEENS4_23SM90_TMA_LOAD_MULTICASTENS4_14ComposedLayoutINS4_7SwizzleILi1ELi4ELi3EEENS4_18smem_ptr_flag_bitsILi8EEENSQ_INS5_IJNSA_ILi8EEESH_EEENS5_IJSH_SC_EEEEEEEvNS4_8identityESY_S18_vS19_EENS_8epilogue10collective6detail29Sm90TmaWarpSpecializedAdapterINS1C_15DefaultEpilogueIaSJ_SJ_NS1B_6thread17LinearCombinationIaLi1EiiLNS1G_9ScaleType4KindE0ELNS_15FloatRoundStyleE2EaEENS1_15EpilogueDefaultEEEEEvvEEEEvNT_6ParamsE --------------------------
	.section	.nv.shared._ZN7cutlass13device_kernelINS_4gemm6kernel13GemmUniversalIN4cute5tupleIJiiiiEEENS1_10collective13CollectiveMmaINS1_34MainloopSm90TmaGmmaWarpSpecializedILi5ENS5_IJNS4_1CILi2EEESB_NSA_ILi1EEEEEENS1_35KernelTmaWarpSpecializedCooperativeEEENS5_IJNSA_ILi256EEESG_NSA_ILi32EEEEEEaNS5_IJlSC_lEEEaSJ_NS4_8TiledMMAINS4_8MMA_AtomIJNS4_4SM904GMMA27MMA_64x256x32_S32S8S8_SS_TNEEEENS4_6LayoutINS5_IJSB_SC_SC_EEENS5_IJSC_NSA_ILi0EEESS_EEEEENS5_IJNS4_10UnderscoreESV_SV_EEEEENS4_23SM90_TMA_LOAD_MULTICASTENS4_14ComposedLayoutINS4_7SwizzleILi1ELi4ELi3EEENS4_18smem_ptr_flag_bitsILi8EEENSQ_INS5_IJNSA_ILi8EEESH_EEENS5_IJSH_SC_EEEEEEEvNS4_8identityESY_S18_vS19_EENS_8epilogue10collective6detail29Sm90TmaWarpSpecializedAdapterINS1C_15DefaultEpilogueIaSJ_SJ_NS1B_6thread17LinearCombinationIaLi1EiiLNS1G_9ScaleType4KindE0ELNS_15FloatRoundStyleE2EaEENS1_15EpilogueDefaultEEEEEvvEEEEvNT_6ParamsE,"aw",@nobits
	.sectionflags	@""
	.align	16
	.zero		1024


//--------------------- .nv.shared.reserved.0     --------------------------
	.section	.nv.shared.reserved.0,"aw",@nobits
	.weak		__nv_reservedSMEM_offset_0_alias
	.size		__nv_reservedSMEM_offset_0_alias, 0, 0
	.other		__nv_reservedSMEM_offset_0_alias,@"STO_CUDA_RESERVED_SHARED STV_DEFAULT"
__nv_reservedSMEM_offset_0_alias:
	.zero		0


//--------------------- .nv.global                --------------------------
	.section	.nv.global,"aw",@nobits
.nv.global:
	.type		_ZN39_INTERNAL_2e77490d_4_k_cu_495cc578_76274cute1_E,@object
	.size		_ZN39_INTERNAL_2e77490d_4_k_cu_495cc578_76274cute1_E,(_ZN39_INTERNAL_2e77490d_4_k_cu_495cc578_76274cuda3std3__45__cpo6cbeginE - _ZN39_INTERNAL_2e77490d_4_k_cu_495cc578_76274cute1_E)
_ZN39_INTERNAL_2e77490d_4_k_cu_495cc578_76274cute1_E:
	.zero		1
	.type		_ZN39_INTERNAL_2e77490d_4_k_cu_495cc578_76274cuda3std3__45__cpo6cbeginE,@object
	.size		_ZN39_INTERNAL_2e77490d_4_k_cu_495cc578_76274cuda3std3__45__cpo6cbeginE,(_ZN39_INTERNAL_2e77490d_4_k_cu_495cc578_76274cuda3std3__48in_placeE - _ZN39_INTERNAL_2e77490d_4_k_cu_495cc578_76274cuda3std3__45__cpo6cbeginE)
_ZN39_INTERNAL_2e77490d_4_k_cu_495cc578_76274cuda3std3__45__cpo6cbeginE:
	.zero		1
	.type		_ZN39_INTERNAL_2e77490d_4_k_cu_495cc578_76274cuda3std3__48in_placeE,@object
	.size		_ZN39_INTERNAL_2e77490d_4_k_cu_495cc578_76274cuda3std3__48in_placeE,(_ZN39_INTERNAL_2e77490d_4_k_cu_495cc578_76274cuda3std6ranges3__45__cpo9iter_moveE - _ZN39_INTERNAL_2e77490d_4_k_cu_495cc578_76274cuda3std3__48in_placeE)
_ZN39_INTERNAL_2e77490d_4_k_cu_495cc578_76274cuda3std3__48in_placeE:
	.zero		1
	.type		_ZN39_INTERNAL_2e77490d_4_k_cu_495cc578_76274cuda3std6ranges3__45__cpo9iter_moveE,@object
	.size		_ZN39_INTERNAL_2e77490d_4_k_cu_495cc578_76274cuda3std6ranges3__45__cpo9iter_moveE,(_ZN39_INTERNAL_2e77490d_4_k_cu_495cc578_76274cuda3std3__45__cpo5beginE - _ZN39_INTERNAL_2e77490d_4_k_cu_495cc578_76274cuda3std6ranges3__45__cpo9iter_moveE)
_ZN39_INTERNAL_2e77490d_4_k_cu_495cc578_76274cuda3std6ranges3__45__cpo9iter_moveE:
	.zero		1
	.type		_ZN39_INTERNAL_2e77490d_4_k_cu_495cc578_76274cuda3std3__45__cpo5beginE,@object
	.size		_ZN39_INTERNAL_2e77490d_4_k_cu_495cc578_76274cuda3std3__45__cpo5beginE,(_ZN39_INTERNAL_2e77490d_4_k_cu_495cc578_76274cuda3std3__441_GLOBAL__N__2e77490d_4_k_cu_495cc578_76276ignoreE - _ZN39_INTERNAL_2e77490d_4_k_cu_495cc578_76274cuda3std3__45__cpo5beginE)
_ZN39_INTERNAL_2e77490d_4_k_cu_495cc578_76274cuda3std3__45__cpo5beginE:
	.zero		1
	.type		_ZN39_INTERNAL_2e77490d_4_k_cu_495cc578_76274cuda3std3__441_GLOBAL__N__2e77490d_4_k_cu_495cc578_76276ignoreE,@object
	.size		_ZN39_INTERNAL_2e77490d_4_k_cu_495cc578_76274cuda3std3__441_GLOBAL__N__2e77490d_4_k_cu_495cc578_76276ignoreE,(_ZN39_INTERNAL_2e77490d_4_k_cu_495cc578_76274cute7productE - _ZN39_INTERNAL_2e77490d_4_k_cu_495cc578_76274cuda3std3__441_GLOBAL__N__2e77490d_4_k_cu_495cc578_76276ignoreE)
_ZN39_INTERNAL_2e77490d_4_k_cu_495cc578_76274cuda3std3__441_GLOBAL__N__2e77490d_4_k_cu_495cc578_76276ignoreE:
	.zero		1
	.type		_ZN39_INTERNAL_2e77490d_4_k_cu_495cc578_76274cute7productE,@object
	.size		_ZN39_INTERNAL_2e77490d_4_k_cu_495cc578_76274cute7productE,(_ZN39_INTERNAL_2e77490d_4_k_cu_495cc578_76274cuda3std3__45__cpo3endE - _ZN39_INTERNAL_2e77490d_4_k_cu_495cc578_76274cute7productE)
_ZN39_INTERNAL_2e77490d_4_k_cu_495cc578_76274cute7productE:
	.zero		1
	.type		_ZN39_INTERNAL_2e77490d_4_k_cu_495cc578_76274cuda3std3__45__cpo3endE,@object
	.size		_ZN39_INTERNAL_2e77490d_4_k_cu_495cc578_76274cuda3std3__45__cpo3endE,(_ZN39_INTERNAL_2e77490d_4_k_cu_495cc578_76274cuda3std3__419piecewise_constructE - _ZN39_INTERNAL_2e77490d_4_k_cu_495cc578_76274cuda3std3__45__cpo3endE)
_ZN39_INTERNAL_2e77490d_4_k_cu_495cc578_76274cuda3std3__45__cpo3endE:
	.zero		1
	.type		_ZN39_INTERNAL_2e77490d_4_k_cu_495cc578_76274cuda3std3__419piecewise_constructE,@object
	.size		_ZN39_INTERNAL_2e77490d_4_k_cu_495cc578_76274cuda3std3__419piecewise_constructE,(_ZN39_INTERNAL_2e77490d_4_k_cu_495cc578_76274cuda3std3__45__cpo4cendE - _ZN39_INTERNAL_2e77490d_4_k_cu_495cc578_76274cuda3std3__419piecewise_constructE)
_ZN39_INTERNAL_2e77490d_4_k_cu_495cc578_76274cuda3std3__419piecewise_constructE:
	.zero		1
	.type		_ZN39_INTERNAL_2e77490d_4_k_cu_495cc578_76274cuda3std3__45__cpo4cendE,@object
	.size		_ZN39_INTERNAL_2e77490d_4_k_cu_495cc578_76274cuda3std3__45__cpo4cendE,(_ZN39_INTERNAL_2e77490d_4_k_cu_495cc578_76274cuda3std6ranges3__45__cpo4swapE - _ZN39_INTERNAL_2e77490d_4_k_cu_495cc578_76274cuda3std3__45__cpo4cendE)
_ZN39_INTERNAL_2e77490d_4_k_cu_495cc578_76274cuda3std3__45__cpo4cendE:
	.zero		1
	.type		_ZN39_INTERNAL_2e77490d_4_k_cu_495cc578_76274cuda3std6ranges3__45__cpo4swapE,@object
	.size		_ZN39_INTERNAL_2e77490d_4_k_cu_495cc578_76274cuda3std6ranges3__45__cpo4swapE,(.L_8 - _ZN39_INTERNAL_2e77490d_4_k_cu_495cc578_76274cuda3std6ranges3__45__cpo4swapE)
_ZN39_INTERNAL_2e77490d_4_k_cu_495cc578_76274cuda3std6ranges3__45__cpo4swapE:
	.zero		1
.L_8:


//--------------------- .nv.constant0._ZN7cutlass13device_kernelINS_4gemm6kernel13GemmUniversalIN4cute5tupleIJiiiiEEENS1_10collective13CollectiveMmaINS1_34MainloopSm90TmaGmmaWarpSpecializedILi5ENS5_IJNS4_1CILi2EEESB_NSA_ILi1EEEEEENS1_35KernelTmaWarpSpecializedCooperativeEEENS5_IJNSA_ILi256EEESG_NSA_ILi32EEEEEEaNS5_IJlSC_lEEEaSJ_NS4_8TiledMMAINS4_8MMA_AtomIJNS4_4SM904GMMA27MMA_64x256x32_S32S8S8_SS_TNEEEENS4_6LayoutINS5_IJSB_SC_SC_EEENS5_IJSC_NSA_ILi0EEESS_EEEEENS5_IJNS4_10UnderscoreESV_SV_EEEEENS4_23SM90_TMA_LOAD_MULTICASTENS4_14ComposedLayoutINS4_7SwizzleILi1ELi4ELi3EEENS4_18smem_ptr_flag_bitsILi8EEENSQ_INS5_IJNSA_ILi8EEESH_EEENS5_IJSH_SC_EEEEEEEvNS4_8identityESY_S18_vS19_EENS_8epilogue10collective6detail29Sm90TmaWarpSpecializedAdapterINS1C_15DefaultEpilogueIaSJ_SJ_NS1B_6thread17LinearCombinationIaLi1EiiLNS1G_9ScaleType4KindE0ELNS_15FloatRoundStyleE2EaEENS1_15EpilogueDefaultEEEEEvvEEEEvNT_6ParamsE --------------------------
	.section	.nv.constant0._ZN7cutlass13device_kernelINS_4gemm6kernel13GemmUniversalIN4cute5tupleIJiiiiEEENS1_10collective13CollectiveMmaINS1_34MainloopSm90TmaGmmaWarpSpecializedILi5ENS5_IJNS4_1CILi2EEESB_NSA_ILi1EEEEEENS1_35KernelTmaWarpSpecializedCooperativeEEENS5_IJNSA_ILi256EEESG_NSA_ILi32EEEEEEaNS5_IJlSC_lEEEaSJ_NS4_8TiledMMAINS4_8MMA_AtomIJNS4_4SM904GMMA27MMA_64x256x32_S32S8S8_SS_TNEEEENS4_6LayoutINS5_IJSB_SC_SC_EEENS5_IJSC_NSA_ILi0EEESS_EEEEENS5_IJNS4_10UnderscoreESV_SV_EEEEENS4_23SM90_TMA_LOAD_MULTICASTENS4_14ComposedLayoutINS4_7SwizzleILi1ELi4ELi3EEENS4_18smem_ptr_flag_bitsILi8EEENSQ_INS5_IJNSA_ILi8EEESH_EEENS5_IJSH_SC_EEEEEEEvNS4_8identityESY_S18_vS19_EENS_8epilogue10collective6detail29Sm90TmaWarpSpecializedAdapterINS1C_15DefaultEpilogueIaSJ_SJ_NS1B_6thread17LinearCombinationIaLi1EiiLNS1G_9ScaleType4KindE0ELNS_15FloatRoundStyleE2EaEENS1_15EpilogueDefaultEEEEEvvEEEEvNT_6ParamsE,"a",@progbits
	.sectionflags	@""
	.align	4
.nv.constant0._ZN7cutlass13device_kernelINS_4gemm6kernel13GemmUniversalIN4cute5tupleIJiiiiEEENS1_10collective13CollectiveMmaINS1_34MainloopSm90TmaGmmaWarpSpecializedILi5ENS5_IJNS4_1CILi2EEESB_NSA_ILi1EEEEEENS1_35KernelTmaWarpSpecializedCooperativeEEENS5_IJNSA_ILi256EEESG_NSA_ILi32EEEEEEaNS5_IJlSC_lEEEaSJ_NS4_8TiledMMAINS4_8MMA_AtomIJNS4_4SM904GMMA27MMA_64x256x32_S32S8S8_SS_TNEEEENS4_6LayoutINS5_IJSB_SC_SC_EEENS5_IJSC_NSA_ILi0EEESS_EEEEENS5_IJNS4_10UnderscoreESV_SV_EEEEENS4_23SM90_TMA_LOAD_MULTICASTENS4_14ComposedLayoutINS4_7SwizzleILi1ELi4ELi3EEENS4_18smem_ptr_flag_bitsILi8EEENSQ_INS5_IJNSA_ILi8EEESH_EEENS5_IJSH_SC_EEEEEEEvNS4_8identityESY_S18_vS19_EENS_8epilogue10collective6detail29Sm90TmaWarpSpecializedAdapterINS1C_15DefaultEpilogueIaSJ_SJ_NS1B_6thread17LinearCombinationIaLi1EiiLNS1G_9ScaleType4KindE0ELNS_15FloatRoundStyleE2EaEENS1_15EpilogueDefaultEEEEEvvEEEEvNT_6ParamsE:
	.zero		1664


//--------------------- SYMBOLS --------------------------

	.type		.nv.reservedSmem.offset0,@object
	.size		.nv.reservedSmem.offset0,0x4
	.type		__assertfail,@function
